//
// Generated by NVIDIA NVVM Compiler
//
// Compiler Build ID: CL-36424714
// Cuda compilation tools, release 13.0, V13.0.88
// Based on NVVM 20.0.0
//

.version 9.0
.target sm_100
.address_size 64

	// .globl	_Z10add_arraysPiS_S_i
.const .align 4 .b8 mask[9600];
.const .align 4 .b8 FCN[1024];
.const .align 4 .b8 NMS[3136];
.global .align 4 .u32 g_mutex;
// _ZZ21Conv2D_convKernel_newPfS_S_iiiiE4ds_N has been demoted
// _ZZ21Conv2D_convKernel_newPfS_S_iiiiE4ds_M has been demoted
// _ZZ20Conv2D_addKernel_newPfS_iiiiS_bE4ds_N has been demoted
// _ZZ13Conv2D_weightPfS_S_S_iiibE9d_neuloss has been demoted
// _ZZ13Conv2D_weightPfS_S_S_iiibE3d_I has been demoted
// _ZZ11Conv2D_biasPfS_S_iiibE9d_neuloss has been demoted
// _ZZ23MaxPool_groupKernel_newPfS_iiiE4ds_N has been demoted
// _ZZ17MaxPool_bp_kernalPfS_S_iiiE4ds_N has been demoted
// _ZZ17MaxPool_bp_kernalPfS_S_iiiE4ds_y has been demoted
// _ZZ17MaxPool_bp_kernalPfS_S_iiiE4ds_x has been demoted
// _ZZ12FCKernel_newPfS_S_S_iibE4ds_N has been demoted
// _ZZ16FC_bp_neu_kernalPfS_S_S_S_S_S_iibE9ds_weight has been demoted
// _ZZ16FC_bp_neu_kernalPfS_S_S_S_S_S_iibE12ds_next_loss has been demoted
// _ZZ18FC_final_bp_kernalPfiS_iE4ds_N has been demoted
// _ZZ18FC_final_newKernalPfPiS0_iiE4ds_N has been demoted

.visible .entry _Z10add_arraysPiS_S_i(
	.param .u64 .ptr .align 1 _Z10add_arraysPiS_S_i_param_0,
	.param .u64 .ptr .align 1 _Z10add_arraysPiS_S_i_param_1,
	.param .u64 .ptr .align 1 _Z10add_arraysPiS_S_i_param_2,
	.param .u32 _Z10add_arraysPiS_S_i_param_3
)
{
	.reg .pred 	%p<2>;
	.reg .b32 	%r<9>;
	.reg .b64 	%rd<11>;

	ld.param.u64 	%rd1, [_Z10add_arraysPiS_S_i_param_0];
	ld.param.u64 	%rd2, [_Z10add_arraysPiS_S_i_param_1];
	ld.param.u64 	%rd3, [_Z10add_arraysPiS_S_i_param_2];
	ld.param.u32 	%r2, [_Z10add_arraysPiS_S_i_param_3];
	mov.u32 	%r3, %tid.x;
	mov.u32 	%r4, %ctaid.x;
	mov.u32 	%r5, %ntid.x;
	mad.lo.s32 	%r1, %r4, %r5, %r3;
	setp.ge.s32 	%p1, %r1, %r2;
	@%p1 bra 	$L__BB0_2;
	cvta.to.global.u64 	%rd4, %rd1;
	cvta.to.global.u64 	%rd5, %rd2;
	cvta.to.global.u64 	%rd6, %rd3;
	mul.wide.s32 	%rd7, %r1, 4;
	add.s64 	%rd8, %rd4, %rd7;
	ld.global.u32 	%r6, [%rd8];
	add.s64 	%rd9, %rd5, %rd7;
	ld.global.u32 	%r7, [%rd9];
	add.s32 	%r8, %r7, %r6;
	add.s64 	%rd10, %rd6, %rd7;
	st.global.u32 	[%rd10], %r8;
$L__BB0_2:
	ret;

}
	// .globl	_Z21Conv2D_convKernel_newPfS_S_iiii
.visible .entry _Z21Conv2D_convKernel_newPfS_S_iiii(
	.param .u64 .ptr .align 1 _Z21Conv2D_convKernel_newPfS_S_iiii_param_0,
	.param .u64 .ptr .align 1 _Z21Conv2D_convKernel_newPfS_S_iiii_param_1,
	.param .u64 .ptr .align 1 _Z21Conv2D_convKernel_newPfS_S_iiii_param_2,
	.param .u32 _Z21Conv2D_convKernel_newPfS_S_iiii_param_3,
	.param .u32 _Z21Conv2D_convKernel_newPfS_S_iiii_param_4,
	.param .u32 _Z21Conv2D_convKernel_newPfS_S_iiii_param_5,
	.param .u32 _Z21Conv2D_convKernel_newPfS_S_iiii_param_6
)
{
	.reg .pred 	%p<28>;
	.reg .b32 	%r<52>;
	.reg .b32 	%f<81>;
	.reg .b64 	%rd<13>;
	// demoted variable
	.shared .align 4 .b8 _ZZ21Conv2D_convKernel_newPfS_S_iiiiE4ds_N[1024];
	// demoted variable
	.shared .align 4 .b8 _ZZ21Conv2D_convKernel_newPfS_S_iiiiE4ds_M[100];
	ld.param.u64 	%rd1, [_Z21Conv2D_convKernel_newPfS_S_iiii_param_0];
	ld.param.u64 	%rd2, [_Z21Conv2D_convKernel_newPfS_S_iiii_param_1];
	ld.param.u64 	%rd3, [_Z21Conv2D_convKernel_newPfS_S_iiii_param_2];
	ld.param.u32 	%r16, [_Z21Conv2D_convKernel_newPfS_S_iiii_param_3];
	ld.param.u32 	%r13, [_Z21Conv2D_convKernel_newPfS_S_iiii_param_4];
	ld.param.u32 	%r14, [_Z21Conv2D_convKernel_newPfS_S_iiii_param_5];
	ld.param.u32 	%r15, [_Z21Conv2D_convKernel_newPfS_S_iiii_param_6];
	mov.u32 	%r17, %ctaid.x;
	mov.u32 	%r18, %ctaid.y;
	mov.u32 	%r19, %ctaid.z;
	mov.u32 	%r1, %tid.x;
	mov.u32 	%r2, %tid.y;
	mov.u32 	%r3, %tid.z;
	mad.lo.s32 	%r20, %r18, 12, %r2;
	mul.lo.s32 	%r5, %r17, 12;
	add.s32 	%r6, %r5, %r1;
	add.s32 	%r7, %r20, -2;
	add.s32 	%r8, %r6, -2;
	div.s32 	%r9, %r19, %r15;
	mul.lo.s32 	%r21, %r9, %r15;
	sub.s32 	%r10, %r19, %r21;
	setp.gt.u32 	%p3, %r20, 1;
	setp.lt.s32 	%p4, %r7, %r16;
	and.pred  	%p5, %p3, %p4;
	setp.gt.u32 	%p6, %r6, 1;
	setp.lt.s32 	%p7, %r8, %r13;
	and.pred  	%p8, %p6, %p7;
	and.pred  	%p10, %p5, %p8;
	shl.b32 	%r22, %r3, 10;
	mov.u32 	%r23, _ZZ21Conv2D_convKernel_newPfS_S_iiiiE4ds_N;
	add.s32 	%r24, %r23, %r22;
	shl.b32 	%r25, %r2, 6;
	add.s32 	%r26, %r24, %r25;
	shl.b32 	%r27, %r1, 2;
	add.s32 	%r11, %r26, %r27;
	not.pred 	%p11, %p10;
	@%p11 bra 	$L__BB1_2;
	cvta.to.global.u64 	%rd4, %rd2;
	mad.lo.s32 	%r29, %r14, %r3, %r9;
	mad.lo.s32 	%r30, %r29, %r16, %r7;
	mad.lo.s32 	%r31, %r30, %r13, %r8;
	mul.wide.s32 	%rd5, %r31, 4;
	add.s64 	%rd6, %rd4, %rd5;
	ld.global.f32 	%f3, [%rd6];
	st.shared.f32 	[%r11], %f3;
	bra.uni 	$L__BB1_3;
$L__BB1_2:
	mov.b32 	%r28, 0;
	st.shared.u32 	[%r11], %r28;
$L__BB1_3:
	max.u32 	%r33, %r2, %r1;
	setp.gt.u32 	%p12, %r33, 4;
	setp.ne.s32 	%p13, %r3, 0;
	or.pred  	%p14, %p13, %p12;
	@%p14 bra 	$L__BB1_5;
	mad.lo.s32 	%r34, %r10, %r14, %r9;
	mad.lo.s32 	%r35, %r2, 5, %r1;
	mad.lo.s32 	%r36, %r34, 25, %r35;
	cvta.to.global.u64 	%rd7, %rd1;
	mul.wide.s32 	%rd8, %r36, 4;
	add.s64 	%rd9, %rd7, %rd8;
	ld.global.f32 	%f4, [%rd9];
	mov.u32 	%r37, _ZZ21Conv2D_convKernel_newPfS_S_iiiiE4ds_M;
	mad.lo.s32 	%r38, %r2, 20, %r37;
	add.s32 	%r40, %r38, %r27;
	st.shared.f32 	[%r40], %f4;
$L__BB1_5:
	bar.sync 	0;
	setp.gt.u32 	%p15, %r33, 11;
	mov.f32 	%f80, 0f00000000;
	@%p15 bra 	$L__BB1_7;
	ld.shared.f32 	%f6, [_ZZ21Conv2D_convKernel_newPfS_S_iiiiE4ds_M];
	ld.shared.f32 	%f7, [%r11];
	fma.rn.f32 	%f8, %f6, %f7, 0f00000000;
	ld.shared.f32 	%f9, [_ZZ21Conv2D_convKernel_newPfS_S_iiiiE4ds_M+4];
	ld.shared.f32 	%f10, [%r11+4];
	fma.rn.f32 	%f11, %f9, %f10, %f8;
	ld.shared.f32 	%f12, [_ZZ21Conv2D_convKernel_newPfS_S_iiiiE4ds_M+8];
	ld.shared.f32 	%f13, [%r11+8];
	fma.rn.f32 	%f14, %f12, %f13, %f11;
	ld.shared.f32 	%f15, [_ZZ21Conv2D_convKernel_newPfS_S_iiiiE4ds_M+12];
	ld.shared.f32 	%f16, [%r11+12];
	fma.rn.f32 	%f17, %f15, %f16, %f14;
	ld.shared.f32 	%f18, [_ZZ21Conv2D_convKernel_newPfS_S_iiiiE4ds_M+16];
	ld.shared.f32 	%f19, [%r11+16];
	fma.rn.f32 	%f20, %f18, %f19, %f17;
	ld.shared.f32 	%f21, [_ZZ21Conv2D_convKernel_newPfS_S_iiiiE4ds_M+20];
	ld.shared.f32 	%f22, [%r11+64];
	fma.rn.f32 	%f23, %f21, %f22, %f20;
	ld.shared.f32 	%f24, [_ZZ21Conv2D_convKernel_newPfS_S_iiiiE4ds_M+24];
	ld.shared.f32 	%f25, [%r11+68];
	fma.rn.f32 	%f26, %f24, %f25, %f23;
	ld.shared.f32 	%f27, [_ZZ21Conv2D_convKernel_newPfS_S_iiiiE4ds_M+28];
	ld.shared.f32 	%f28, [%r11+72];
	fma.rn.f32 	%f29, %f27, %f28, %f26;
	ld.shared.f32 	%f30, [_ZZ21Conv2D_convKernel_newPfS_S_iiiiE4ds_M+32];
	ld.shared.f32 	%f31, [%r11+76];
	fma.rn.f32 	%f32, %f30, %f31, %f29;
	ld.shared.f32 	%f33, [_ZZ21Conv2D_convKernel_newPfS_S_iiiiE4ds_M+36];
	ld.shared.f32 	%f34, [%r11+80];
	fma.rn.f32 	%f35, %f33, %f34, %f32;
	ld.shared.f32 	%f36, [_ZZ21Conv2D_convKernel_newPfS_S_iiiiE4ds_M+40];
	ld.shared.f32 	%f37, [%r11+128];
	fma.rn.f32 	%f38, %f36, %f37, %f35;
	ld.shared.f32 	%f39, [_ZZ21Conv2D_convKernel_newPfS_S_iiiiE4ds_M+44];
	ld.shared.f32 	%f40, [%r11+132];
	fma.rn.f32 	%f41, %f39, %f40, %f38;
	ld.shared.f32 	%f42, [_ZZ21Conv2D_convKernel_newPfS_S_iiiiE4ds_M+48];
	ld.shared.f32 	%f43, [%r11+136];
	fma.rn.f32 	%f44, %f42, %f43, %f41;
	ld.shared.f32 	%f45, [_ZZ21Conv2D_convKernel_newPfS_S_iiiiE4ds_M+52];
	ld.shared.f32 	%f46, [%r11+140];
	fma.rn.f32 	%f47, %f45, %f46, %f44;
	ld.shared.f32 	%f48, [_ZZ21Conv2D_convKernel_newPfS_S_iiiiE4ds_M+56];
	ld.shared.f32 	%f49, [%r11+144];
	fma.rn.f32 	%f50, %f48, %f49, %f47;
	ld.shared.f32 	%f51, [_ZZ21Conv2D_convKernel_newPfS_S_iiiiE4ds_M+60];
	ld.shared.f32 	%f52, [%r11+192];
	fma.rn.f32 	%f53, %f51, %f52, %f50;
	ld.shared.f32 	%f54, [_ZZ21Conv2D_convKernel_newPfS_S_iiiiE4ds_M+64];
	ld.shared.f32 	%f55, [%r11+196];
	fma.rn.f32 	%f56, %f54, %f55, %f53;
	ld.shared.f32 	%f57, [_ZZ21Conv2D_convKernel_newPfS_S_iiiiE4ds_M+68];
	ld.shared.f32 	%f58, [%r11+200];
	fma.rn.f32 	%f59, %f57, %f58, %f56;
	ld.shared.f32 	%f60, [_ZZ21Conv2D_convKernel_newPfS_S_iiiiE4ds_M+72];
	ld.shared.f32 	%f61, [%r11+204];
	fma.rn.f32 	%f62, %f60, %f61, %f59;
	ld.shared.f32 	%f63, [_ZZ21Conv2D_convKernel_newPfS_S_iiiiE4ds_M+76];
	ld.shared.f32 	%f64, [%r11+208];
	fma.rn.f32 	%f65, %f63, %f64, %f62;
	ld.shared.f32 	%f66, [_ZZ21Conv2D_convKernel_newPfS_S_iiiiE4ds_M+80];
	ld.shared.f32 	%f67, [%r11+256];
	fma.rn.f32 	%f68, %f66, %f67, %f65;
	ld.shared.f32 	%f69, [_ZZ21Conv2D_convKernel_newPfS_S_iiiiE4ds_M+84];
	ld.shared.f32 	%f70, [%r11+260];
	fma.rn.f32 	%f71, %f69, %f70, %f68;
	ld.shared.f32 	%f72, [_ZZ21Conv2D_convKernel_newPfS_S_iiiiE4ds_M+88];
	ld.shared.f32 	%f73, [%r11+264];
	fma.rn.f32 	%f74, %f72, %f73, %f71;
	ld.shared.f32 	%f75, [_ZZ21Conv2D_convKernel_newPfS_S_iiiiE4ds_M+92];
	ld.shared.f32 	%f76, [%r11+268];
	fma.rn.f32 	%f77, %f75, %f76, %f74;
	ld.shared.f32 	%f78, [_ZZ21Conv2D_convKernel_newPfS_S_iiiiE4ds_M+96];
	ld.shared.f32 	%f79, [%r11+272];
	fma.rn.f32 	%f80, %f78, %f79, %f77;
$L__BB1_7:
	setp.gt.u32 	%p17, %r2, 11;
	add.s32 	%r43, %r16, -2;
	setp.ge.s32 	%p18, %r20, %r43;
	add.s32 	%r44, %r13, -2;
	setp.ge.s32 	%p19, %r6, %r44;
	or.pred  	%p20, %p18, %p19;
	mov.pred 	%p27, 0;
	or.pred  	%p21, %p20, %p17;
	@%p21 bra 	$L__BB1_9;
	add.s32 	%r45, %r5, 12;
	setp.lt.s32 	%p27, %r6, %r45;
$L__BB1_9:
	setp.lt.u32 	%p22, %r6, 2;
	setp.lt.u32 	%p23, %r20, 2;
	not.pred 	%p24, %p27;
	or.pred  	%p25, %p23, %p24;
	or.pred  	%p26, %p25, %p22;
	@%p26 bra 	$L__BB1_11;
	add.s32 	%r46, %r13, -4;
	add.s32 	%r47, %r16, -4;
	mad.lo.s32 	%r48, %r14, %r3, %r9;
	mad.lo.s32 	%r49, %r48, %r15, %r10;
	mad.lo.s32 	%r50, %r49, %r47, %r7;
	mad.lo.s32 	%r51, %r50, %r46, %r8;
	cvta.to.global.u64 	%rd10, %rd3;
	mul.wide.s32 	%rd11, %r51, 4;
	add.s64 	%rd12, %rd10, %rd11;
	st.global.f32 	[%rd12], %f80;
$L__BB1_11:
	ret;

}
	// .globl	_Z20Conv2D_addKernel_newPfS_iiiiS_b
.visible .entry _Z20Conv2D_addKernel_newPfS_iiiiS_b(
	.param .u64 .ptr .align 1 _Z20Conv2D_addKernel_newPfS_iiiiS_b_param_0,
	.param .u64 .ptr .align 1 _Z20Conv2D_addKernel_newPfS_iiiiS_b_param_1,
	.param .u32 _Z20Conv2D_addKernel_newPfS_iiiiS_b_param_2,
	.param .u32 _Z20Conv2D_addKernel_newPfS_iiiiS_b_param_3,
	.param .u32 _Z20Conv2D_addKernel_newPfS_iiiiS_b_param_4,
	.param .u32 _Z20Conv2D_addKernel_newPfS_iiiiS_b_param_5,
	.param .u64 .ptr .align 1 _Z20Conv2D_addKernel_newPfS_iiiiS_b_param_6,
	.param .u8 _Z20Conv2D_addKernel_newPfS_iiiiS_b_param_7
)
{
	.reg .pred 	%p<13>;
	.reg .b16 	%rs<2>;
	.reg .b32 	%r<66>;
	.reg .b32 	%f<87>;
	.reg .b64 	%rd<13>;
	// demoted variable
	.shared .align 4 .b8 _ZZ20Conv2D_addKernel_newPfS_iiiiS_bE4ds_N[24];
	ld.param.u64 	%rd3, [_Z20Conv2D_addKernel_newPfS_iiiiS_b_param_0];
	ld.param.u64 	%rd1, [_Z20Conv2D_addKernel_newPfS_iiiiS_b_param_1];
	ld.param.u32 	%r31, [_Z20Conv2D_addKernel_newPfS_iiiiS_b_param_2];
	ld.param.u32 	%r32, [_Z20Conv2D_addKernel_newPfS_iiiiS_b_param_3];
	ld.param.u32 	%r30, [_Z20Conv2D_addKernel_newPfS_iiiiS_b_param_4];
	ld.param.u32 	%r33, [_Z20Conv2D_addKernel_newPfS_iiiiS_b_param_5];
	ld.param.u64 	%rd2, [_Z20Conv2D_addKernel_newPfS_iiiiS_b_param_6];
	ld.param.s8 	%rs1, [_Z20Conv2D_addKernel_newPfS_iiiiS_b_param_7];
	cvta.to.global.u64 	%rd4, %rd3;
	mov.u32 	%r34, %ctaid.x;
	mov.u32 	%r35, %ctaid.y;
	mov.u32 	%r1, %ctaid.z;
	mov.u32 	%r36, %tid.x;
	mov.u32 	%r2, %tid.z;
	mul.lo.s32 	%r37, %r32, %r31;
	mul.lo.s32 	%r3, %r33, %r37;
	mad.lo.s32 	%r38, %r30, %r2, %r36;
	mad.lo.s32 	%r39, %r32, %r35, %r34;
	mad.lo.s32 	%r4, %r37, %r1, %r39;
	mad.lo.s32 	%r40, %r3, %r38, %r4;
	mul.wide.s32 	%rd5, %r40, 4;
	add.s64 	%rd6, %rd4, %rd5;
	ld.global.f32 	%f15, [%rd6];
	mov.u32 	%r41, _ZZ20Conv2D_addKernel_newPfS_iiiiS_bE4ds_N;
	mad.lo.s32 	%r5, %r2, 24, %r41;
	shl.b32 	%r42, %r36, 2;
	add.s32 	%r43, %r5, %r42;
	st.shared.f32 	[%r43], %f15;
	bar.sync 	0;
	setp.ne.s32 	%p1, %r36, 0;
	@%p1 bra 	$L__BB2_16;
	ld.shared.f32 	%f86, [%r5];
	setp.lt.s32 	%p2, %r30, 2;
	@%p2 bra 	$L__BB2_15;
	add.s32 	%r6, %r30, -1;
	add.s32 	%r45, %r30, -2;
	and.b32  	%r7, %r6, 15;
	setp.lt.u32 	%p3, %r45, 15;
	mov.b32 	%r62, 1;
	@%p3 bra 	$L__BB2_6;
	and.b32  	%r47, %r6, -16;
	neg.s32 	%r60, %r47;
	add.s32 	%r58, %r5, 32;
	mov.b32 	%r59, 0;
$L__BB2_4:
	.pragma "nounroll";
	ld.shared.f32 	%f17, [%r58+-28];
	add.f32 	%f18, %f86, %f17;
	ld.shared.f32 	%f19, [%r58+-24];
	add.f32 	%f20, %f18, %f19;
	ld.shared.f32 	%f21, [%r58+-20];
	add.f32 	%f22, %f20, %f21;
	ld.shared.f32 	%f23, [%r58+-16];
	add.f32 	%f24, %f22, %f23;
	ld.shared.f32 	%f25, [%r58+-12];
	add.f32 	%f26, %f24, %f25;
	ld.shared.f32 	%f27, [%r58+-8];
	add.f32 	%f28, %f26, %f27;
	ld.shared.f32 	%f29, [%r58+-4];
	add.f32 	%f30, %f28, %f29;
	ld.shared.f32 	%f31, [%r58];
	add.f32 	%f32, %f30, %f31;
	ld.shared.f32 	%f33, [%r58+4];
	add.f32 	%f34, %f32, %f33;
	ld.shared.f32 	%f35, [%r58+8];
	add.f32 	%f36, %f34, %f35;
	ld.shared.f32 	%f37, [%r58+12];
	add.f32 	%f38, %f36, %f37;
	ld.shared.f32 	%f39, [%r58+16];
	add.f32 	%f40, %f38, %f39;
	ld.shared.f32 	%f41, [%r58+20];
	add.f32 	%f42, %f40, %f41;
	ld.shared.f32 	%f43, [%r58+24];
	add.f32 	%f44, %f42, %f43;
	ld.shared.f32 	%f45, [%r58+28];
	add.f32 	%f46, %f44, %f45;
	ld.shared.f32 	%f47, [%r58+32];
	add.f32 	%f86, %f46, %f47;
	add.s32 	%r60, %r60, 16;
	add.s32 	%r59, %r59, 16;
	add.s32 	%r58, %r58, 64;
	setp.ne.s32 	%p4, %r60, 0;
	@%p4 bra 	$L__BB2_4;
	add.s32 	%r62, %r59, 1;
$L__BB2_6:
	setp.eq.s32 	%p5, %r7, 0;
	@%p5 bra 	$L__BB2_15;
	and.b32  	%r18, %r6, 7;
	setp.lt.u32 	%p6, %r7, 8;
	@%p6 bra 	$L__BB2_9;
	shl.b32 	%r50, %r62, 2;
	add.s32 	%r51, %r5, %r50;
	ld.shared.f32 	%f49, [%r51];
	add.f32 	%f50, %f86, %f49;
	ld.shared.f32 	%f51, [%r51+4];
	add.f32 	%f52, %f50, %f51;
	ld.shared.f32 	%f53, [%r51+8];
	add.f32 	%f54, %f52, %f53;
	ld.shared.f32 	%f55, [%r51+12];
	add.f32 	%f56, %f54, %f55;
	ld.shared.f32 	%f57, [%r51+16];
	add.f32 	%f58, %f56, %f57;
	ld.shared.f32 	%f59, [%r51+20];
	add.f32 	%f60, %f58, %f59;
	ld.shared.f32 	%f61, [%r51+24];
	add.f32 	%f62, %f60, %f61;
	ld.shared.f32 	%f63, [%r51+28];
	add.f32 	%f86, %f62, %f63;
	add.s32 	%r62, %r62, 8;
$L__BB2_9:
	setp.eq.s32 	%p7, %r18, 0;
	@%p7 bra 	$L__BB2_15;
	and.b32  	%r21, %r6, 3;
	setp.lt.u32 	%p8, %r18, 4;
	@%p8 bra 	$L__BB2_12;
	shl.b32 	%r52, %r62, 2;
	add.s32 	%r53, %r5, %r52;
	ld.shared.f32 	%f65, [%r53];
	add.f32 	%f66, %f86, %f65;
	ld.shared.f32 	%f67, [%r53+4];
	add.f32 	%f68, %f66, %f67;
	ld.shared.f32 	%f69, [%r53+8];
	add.f32 	%f70, %f68, %f69;
	ld.shared.f32 	%f71, [%r53+12];
	add.f32 	%f86, %f70, %f71;
	add.s32 	%r62, %r62, 4;
$L__BB2_12:
	setp.eq.s32 	%p9, %r21, 0;
	@%p9 bra 	$L__BB2_15;
	shl.b32 	%r54, %r62, 2;
	mad.lo.s32 	%r55, %r2, 24, %r54;
	add.s32 	%r65, %r41, %r55;
	neg.s32 	%r64, %r21;
$L__BB2_14:
	.pragma "nounroll";
	ld.shared.f32 	%f72, [%r65];
	add.f32 	%f86, %f86, %f72;
	add.s32 	%r65, %r65, 4;
	add.s32 	%r64, %r64, 1;
	setp.ne.s32 	%p10, %r64, 0;
	@%p10 bra 	$L__BB2_14;
$L__BB2_15:
	cvta.to.global.u64 	%rd7, %rd2;
	mul.wide.u32 	%rd8, %r1, 4;
	add.s64 	%rd9, %rd7, %rd8;
	ld.global.f32 	%f73, [%rd9];
	add.f32 	%f74, %f86, %f73;
	setp.ne.s16 	%p11, %rs1, 0;
	setp.lt.f32 	%p12, %f74, 0f00000000;
	selp.f32 	%f76, 0f00000000, %f74, %p12;
	selp.f32 	%f77, %f76, %f74, %p11;
	mad.lo.s32 	%r57, %r3, %r2, %r4;
	cvta.to.global.u64 	%rd10, %rd1;
	mul.wide.s32 	%rd11, %r57, 4;
	add.s64 	%rd12, %rd10, %rd11;
	st.global.f32 	[%rd12], %f77;
$L__BB2_16:
	ret;

}
	// .globl	_Z11Conv2D_spinPfS_ii
.visible .entry _Z11Conv2D_spinPfS_ii(
	.param .u64 .ptr .align 1 _Z11Conv2D_spinPfS_ii_param_0,
	.param .u64 .ptr .align 1 _Z11Conv2D_spinPfS_ii_param_1,
	.param .u32 _Z11Conv2D_spinPfS_ii_param_2,
	.param .u32 _Z11Conv2D_spinPfS_ii_param_3
)
{
	.reg .b32 	%r<16>;
	.reg .b32 	%f<2>;
	.reg .b64 	%rd<9>;

	ld.param.u64 	%rd1, [_Z11Conv2D_spinPfS_ii_param_0];
	ld.param.u64 	%rd2, [_Z11Conv2D_spinPfS_ii_param_1];
	ld.param.u32 	%r1, [_Z11Conv2D_spinPfS_ii_param_2];
	ld.param.u32 	%r2, [_Z11Conv2D_spinPfS_ii_param_3];
	cvta.to.global.u64 	%rd3, %rd2;
	cvta.to.global.u64 	%rd4, %rd1;
	mov.u32 	%r3, %tid.y;
	mov.u32 	%r4, %tid.x;
	mov.u32 	%r5, %ctaid.x;
	mov.u32 	%r6, %ctaid.y;
	sub.s32 	%r7, 4, %r3;
	mad.lo.s32 	%r8, %r1, %r6, %r5;
	mad.lo.s32 	%r9, %r3, 5, %r4;
	mad.lo.s32 	%r10, %r8, 25, %r9;
	mul.wide.s32 	%rd5, %r10, 4;
	add.s64 	%rd6, %rd4, %rd5;
	ld.global.f32 	%f1, [%rd6];
	mul.lo.s32 	%r11, %r7, 5;
	mad.lo.s32 	%r12, %r2, %r5, %r6;
	sub.s32 	%r13, %r11, %r4;
	mad.lo.s32 	%r14, %r12, 25, %r13;
	add.s32 	%r15, %r14, 4;
	mul.wide.s32 	%rd7, %r15, 4;
	add.s64 	%rd8, %rd3, %rd7;
	st.global.f32 	[%rd8], %f1;
	bar.sync 	0;
	ret;

}
	// .globl	_Z14Conv2D_paddingPfS_S_iiiib
.visible .entry _Z14Conv2D_paddingPfS_S_iiiib(
	.param .u64 .ptr .align 1 _Z14Conv2D_paddingPfS_S_iiiib_param_0,
	.param .u64 .ptr .align 1 _Z14Conv2D_paddingPfS_S_iiiib_param_1,
	.param .u64 .ptr .align 1 _Z14Conv2D_paddingPfS_S_iiiib_param_2,
	.param .u32 _Z14Conv2D_paddingPfS_S_iiiib_param_3,
	.param .u32 _Z14Conv2D_paddingPfS_S_iiiib_param_4,
	.param .u32 _Z14Conv2D_paddingPfS_S_iiiib_param_5,
	.param .u32 _Z14Conv2D_paddingPfS_S_iiiib_param_6,
	.param .u8 _Z14Conv2D_paddingPfS_S_iiiib_param_7
)
{
	.reg .pred 	%p<4>;
	.reg .b16 	%rs<2>;
	.reg .b32 	%r<21>;
	.reg .b32 	%f<6>;
	.reg .b64 	%rd<13>;

	ld.param.u64 	%rd1, [_Z14Conv2D_paddingPfS_S_iiiib_param_0];
	ld.param.u64 	%rd2, [_Z14Conv2D_paddingPfS_S_iiiib_param_1];
	ld.param.u64 	%rd3, [_Z14Conv2D_paddingPfS_S_iiiib_param_2];
	ld.param.u32 	%r5, [_Z14Conv2D_paddingPfS_S_iiiib_param_3];
	ld.param.u32 	%r6, [_Z14Conv2D_paddingPfS_S_iiiib_param_4];
	ld.param.u32 	%r7, [_Z14Conv2D_paddingPfS_S_iiiib_param_5];
	ld.param.u32 	%r8, [_Z14Conv2D_paddingPfS_S_iiiib_param_6];
	ld.param.s8 	%rs1, [_Z14Conv2D_paddingPfS_S_iiiib_param_7];
	cvta.to.global.u64 	%rd4, %rd3;
	mov.u32 	%r1, %tid.y;
	mov.u32 	%r2, %tid.x;
	mov.u32 	%r9, %ctaid.x;
	mov.u32 	%r10, %ctaid.z;
	mad.lo.s32 	%r3, %r8, %r10, %r9;
	mad.lo.s32 	%r11, %r3, %r5, %r1;
	mad.lo.s32 	%r4, %r11, %r6, %r2;
	mul.wide.s32 	%rd5, %r4, 4;
	add.s64 	%rd6, %rd4, %rd5;
	ld.global.f32 	%f4, [%rd6];
	cvt.rzi.s32.f32 	%r12, %f4;
	setp.ne.s16 	%p1, %rs1, 0;
	setp.eq.s32 	%p2, %r12, 0;
	and.pred  	%p3, %p1, %p2;
	mov.f32 	%f5, 0f00000000;
	@%p3 bra 	$L__BB4_2;
	cvta.to.global.u64 	%rd7, %rd1;
	add.s64 	%rd9, %rd7, %rd5;
	ld.global.f32 	%f5, [%rd9];
$L__BB4_2:
	shl.b32 	%r14, %r7, 1;
	cvta.to.global.u64 	%rd10, %rd2;
	add.s32 	%r15, %r7, %r1;
	add.s32 	%r16, %r14, %r5;
	mad.lo.s32 	%r17, %r3, %r16, %r15;
	add.s32 	%r18, %r14, %r6;
	add.s32 	%r19, %r7, %r2;
	mad.lo.s32 	%r20, %r17, %r18, %r19;
	mul.wide.s32 	%rd11, %r20, 4;
	add.s64 	%rd12, %rd10, %rd11;
	st.global.f32 	[%rd12], %f5;
	bar.sync 	0;
	ret;

}
	// .globl	_Z13Conv2D_weightPfS_S_S_iiib
.visible .entry _Z13Conv2D_weightPfS_S_S_iiib(
	.param .u64 .ptr .align 1 _Z13Conv2D_weightPfS_S_S_iiib_param_0,
	.param .u64 .ptr .align 1 _Z13Conv2D_weightPfS_S_S_iiib_param_1,
	.param .u64 .ptr .align 1 _Z13Conv2D_weightPfS_S_S_iiib_param_2,
	.param .u64 .ptr .align 1 _Z13Conv2D_weightPfS_S_S_iiib_param_3,
	.param .u32 _Z13Conv2D_weightPfS_S_S_iiib_param_4,
	.param .u32 _Z13Conv2D_weightPfS_S_S_iiib_param_5,
	.param .u32 _Z13Conv2D_weightPfS_S_S_iiib_param_6,
	.param .u8 _Z13Conv2D_weightPfS_S_S_iiib_param_7
)
{
	.reg .pred 	%p<15>;
	.reg .b16 	%rs<2>;
	.reg .b32 	%r<85>;
	.reg .b32 	%f<125>;
	.reg .b64 	%rd<17>;
	// demoted variable
	.shared .align 4 .b8 _ZZ13Conv2D_weightPfS_S_S_iiibE9d_neuloss[3136];
	// demoted variable
	.shared .align 4 .b8 _ZZ13Conv2D_weightPfS_S_S_iiibE3d_I[3136];
	ld.param.u64 	%rd1, [_Z13Conv2D_weightPfS_S_S_iiib_param_0];
	ld.param.u64 	%rd2, [_Z13Conv2D_weightPfS_S_S_iiib_param_1];
	ld.param.u64 	%rd3, [_Z13Conv2D_weightPfS_S_S_iiib_param_2];
	ld.param.u64 	%rd4, [_Z13Conv2D_weightPfS_S_S_iiib_param_3];
	ld.param.u32 	%r33, [_Z13Conv2D_weightPfS_S_S_iiib_param_4];
	ld.param.u32 	%r34, [_Z13Conv2D_weightPfS_S_S_iiib_param_5];
	ld.param.u32 	%r35, [_Z13Conv2D_weightPfS_S_S_iiib_param_6];
	ld.param.s8 	%rs1, [_Z13Conv2D_weightPfS_S_S_iiib_param_7];
	mov.u32 	%r1, %tid.y;
	mov.u32 	%r2, %tid.x;
	mov.u32 	%r3, %ctaid.x;
	mov.u32 	%r4, %ctaid.y;
	mov.u32 	%r36, %ctaid.z;
	div.s32 	%r6, %r36, %r35;
	mul.lo.s32 	%r37, %r6, %r35;
	sub.s32 	%r5, %r36, %r37;
	setp.eq.s16 	%p1, %rs1, 0;
	@%p1 bra 	$L__BB5_2;
	cvta.to.global.u64 	%rd5, %rd3;
	mad.lo.s32 	%r38, %r6, %r33, %r1;
	mad.lo.s32 	%r39, %r38, %r34, %r2;
	mul.wide.s32 	%rd6, %r39, 4;
	add.s64 	%rd7, %rd5, %rd6;
	ld.global.f32 	%f20, [%rd7];
	setp.eq.f32 	%p2, %f20, 0f00000000;
	mov.f32 	%f114, 0f00000000;
	@%p2 bra 	$L__BB5_3;
$L__BB5_2:
	mad.lo.s32 	%r40, %r6, %r33, %r1;
	mad.lo.s32 	%r41, %r40, %r34, %r2;
	cvta.to.global.u64 	%rd8, %rd2;
	mul.wide.s32 	%rd9, %r41, 4;
	add.s64 	%rd10, %rd8, %rd9;
	ld.global.f32 	%f114, [%rd10];
$L__BB5_3:
	mul.lo.s32 	%r42, %r1, 112;
	mov.u32 	%r43, _ZZ13Conv2D_weightPfS_S_S_iiibE9d_neuloss;
	add.s32 	%r44, %r43, %r42;
	shl.b32 	%r45, %r2, 2;
	add.s32 	%r46, %r44, %r45;
	st.shared.f32 	[%r46], %f114;
	add.s32 	%r47, %r33, 4;
	add.s32 	%r48, %r1, %r4;
	mad.lo.s32 	%r49, %r5, %r47, %r48;
	add.s32 	%r50, %r34, 4;
	add.s32 	%r51, %r2, %r3;
	mad.lo.s32 	%r52, %r49, %r50, %r51;
	cvta.to.global.u64 	%rd11, %rd1;
	mul.wide.s32 	%rd12, %r52, 4;
	add.s64 	%rd13, %rd11, %rd12;
	ld.global.f32 	%f21, [%rd13];
	mov.u32 	%r53, _ZZ13Conv2D_weightPfS_S_S_iiibE3d_I;
	add.s32 	%r54, %r53, %r42;
	add.s32 	%r55, %r54, %r45;
	st.shared.f32 	[%r55], %f21;
	bar.sync 	0;
	or.b32  	%r56, %r2, %r1;
	setp.ne.s32 	%p3, %r56, 0;
	@%p3 bra 	$L__BB5_21;
	mov.f32 	%f123, 0f00000000;
	min.s32 	%r57, %r33, %r34;
	setp.lt.s32 	%p4, %r57, 1;
	@%p4 bra 	$L__BB5_20;
	and.b32  	%r7, %r34, 15;
	add.s32 	%r8, %r7, -1;
	and.b32  	%r9, %r34, 7;
	add.s32 	%r10, %r9, -1;
	and.b32  	%r11, %r34, 2147483632;
	and.b32  	%r12, %r34, 3;
	neg.s32 	%r13, %r11;
	mov.f32 	%f123, 0f00000000;
	mov.b32 	%r78, 0;
$L__BB5_6:
	setp.lt.u32 	%p5, %r34, 16;
	mov.b32 	%r83, 0;
	@%p5 bra 	$L__BB5_9;
	mul.lo.s32 	%r60, %r78, 112;
	add.s32 	%r62, %r43, %r60;
	add.s32 	%r80, %r62, 32;
	add.s32 	%r64, %r53, %r60;
	add.s32 	%r79, %r64, 32;
	mov.u32 	%r81, %r13;
$L__BB5_8:
	.pragma "nounroll";
	ld.shared.f32 	%f25, [%r80+-32];
	ld.shared.f32 	%f26, [%r79+-32];
	fma.rn.f32 	%f27, %f25, %f26, %f123;
	ld.shared.f32 	%f28, [%r80+-28];
	ld.shared.f32 	%f29, [%r79+-28];
	fma.rn.f32 	%f30, %f28, %f29, %f27;
	ld.shared.f32 	%f31, [%r80+-24];
	ld.shared.f32 	%f32, [%r79+-24];
	fma.rn.f32 	%f33, %f31, %f32, %f30;
	ld.shared.f32 	%f34, [%r80+-20];
	ld.shared.f32 	%f35, [%r79+-20];
	fma.rn.f32 	%f36, %f34, %f35, %f33;
	ld.shared.f32 	%f37, [%r80+-16];
	ld.shared.f32 	%f38, [%r79+-16];
	fma.rn.f32 	%f39, %f37, %f38, %f36;
	ld.shared.f32 	%f40, [%r80+-12];
	ld.shared.f32 	%f41, [%r79+-12];
	fma.rn.f32 	%f42, %f40, %f41, %f39;
	ld.shared.f32 	%f43, [%r80+-8];
	ld.shared.f32 	%f44, [%r79+-8];
	fma.rn.f32 	%f45, %f43, %f44, %f42;
	ld.shared.f32 	%f46, [%r80+-4];
	ld.shared.f32 	%f47, [%r79+-4];
	fma.rn.f32 	%f48, %f46, %f47, %f45;
	ld.shared.f32 	%f49, [%r80];
	ld.shared.f32 	%f50, [%r79];
	fma.rn.f32 	%f51, %f49, %f50, %f48;
	ld.shared.f32 	%f52, [%r80+4];
	ld.shared.f32 	%f53, [%r79+4];
	fma.rn.f32 	%f54, %f52, %f53, %f51;
	ld.shared.f32 	%f55, [%r80+8];
	ld.shared.f32 	%f56, [%r79+8];
	fma.rn.f32 	%f57, %f55, %f56, %f54;
	ld.shared.f32 	%f58, [%r80+12];
	ld.shared.f32 	%f59, [%r79+12];
	fma.rn.f32 	%f60, %f58, %f59, %f57;
	ld.shared.f32 	%f61, [%r80+16];
	ld.shared.f32 	%f62, [%r79+16];
	fma.rn.f32 	%f63, %f61, %f62, %f60;
	ld.shared.f32 	%f64, [%r80+20];
	ld.shared.f32 	%f65, [%r79+20];
	fma.rn.f32 	%f66, %f64, %f65, %f63;
	ld.shared.f32 	%f67, [%r80+24];
	ld.shared.f32 	%f68, [%r79+24];
	fma.rn.f32 	%f69, %f67, %f68, %f66;
	ld.shared.f32 	%f70, [%r80+28];
	ld.shared.f32 	%f71, [%r79+28];
	fma.rn.f32 	%f123, %f70, %f71, %f69;
	add.s32 	%r81, %r81, 16;
	add.s32 	%r80, %r80, 64;
	add.s32 	%r79, %r79, 64;
	setp.ne.s32 	%p6, %r81, 0;
	mov.u32 	%r83, %r11;
	@%p6 bra 	$L__BB5_8;
$L__BB5_9:
	setp.eq.s32 	%p7, %r7, 0;
	@%p7 bra 	$L__BB5_19;
	mul.lo.s32 	%r65, %r78, 112;
	add.s32 	%r24, %r43, %r65;
	add.s32 	%r25, %r53, %r65;
	setp.lt.u32 	%p8, %r8, 7;
	@%p8 bra 	$L__BB5_12;
	shl.b32 	%r68, %r83, 2;
	add.s32 	%r69, %r24, %r68;
	ld.shared.f32 	%f73, [%r69];
	add.s32 	%r70, %r25, %r68;
	ld.shared.f32 	%f74, [%r70];
	fma.rn.f32 	%f75, %f73, %f74, %f123;
	ld.shared.f32 	%f76, [%r69+4];
	ld.shared.f32 	%f77, [%r70+4];
	fma.rn.f32 	%f78, %f76, %f77, %f75;
	ld.shared.f32 	%f79, [%r69+8];
	ld.shared.f32 	%f80, [%r70+8];
	fma.rn.f32 	%f81, %f79, %f80, %f78;
	ld.shared.f32 	%f82, [%r69+12];
	ld.shared.f32 	%f83, [%r70+12];
	fma.rn.f32 	%f84, %f82, %f83, %f81;
	ld.shared.f32 	%f85, [%r69+16];
	ld.shared.f32 	%f86, [%r70+16];
	fma.rn.f32 	%f87, %f85, %f86, %f84;
	ld.shared.f32 	%f88, [%r69+20];
	ld.shared.f32 	%f89, [%r70+20];
	fma.rn.f32 	%f90, %f88, %f89, %f87;
	ld.shared.f32 	%f91, [%r69+24];
	ld.shared.f32 	%f92, [%r70+24];
	fma.rn.f32 	%f93, %f91, %f92, %f90;
	ld.shared.f32 	%f94, [%r69+28];
	ld.shared.f32 	%f95, [%r70+28];
	fma.rn.f32 	%f123, %f94, %f95, %f93;
	add.s32 	%r83, %r83, 8;
$L__BB5_12:
	setp.eq.s32 	%p9, %r9, 0;
	@%p9 bra 	$L__BB5_19;
	setp.lt.u32 	%p10, %r10, 3;
	@%p10 bra 	$L__BB5_15;
	shl.b32 	%r71, %r83, 2;
	add.s32 	%r72, %r24, %r71;
	ld.shared.f32 	%f97, [%r72];
	add.s32 	%r73, %r25, %r71;
	ld.shared.f32 	%f98, [%r73];
	fma.rn.f32 	%f99, %f97, %f98, %f123;
	ld.shared.f32 	%f100, [%r72+4];
	ld.shared.f32 	%f101, [%r73+4];
	fma.rn.f32 	%f102, %f100, %f101, %f99;
	ld.shared.f32 	%f103, [%r72+8];
	ld.shared.f32 	%f104, [%r73+8];
	fma.rn.f32 	%f105, %f103, %f104, %f102;
	ld.shared.f32 	%f106, [%r72+12];
	ld.shared.f32 	%f107, [%r73+12];
	fma.rn.f32 	%f123, %f106, %f107, %f105;
	add.s32 	%r83, %r83, 4;
$L__BB5_15:
	setp.eq.s32 	%p11, %r12, 0;
	@%p11 bra 	$L__BB5_19;
	setp.eq.s32 	%p12, %r12, 1;
	shl.b32 	%r74, %r83, 2;
	add.s32 	%r30, %r24, %r74;
	ld.shared.f32 	%f108, [%r30];
	add.s32 	%r31, %r25, %r74;
	ld.shared.f32 	%f109, [%r31];
	fma.rn.f32 	%f123, %f108, %f109, %f123;
	@%p12 bra 	$L__BB5_19;
	setp.eq.s32 	%p13, %r12, 2;
	ld.shared.f32 	%f110, [%r30+4];
	ld.shared.f32 	%f111, [%r31+4];
	fma.rn.f32 	%f123, %f110, %f111, %f123;
	@%p13 bra 	$L__BB5_19;
	ld.shared.f32 	%f112, [%r30+8];
	ld.shared.f32 	%f113, [%r31+8];
	fma.rn.f32 	%f123, %f112, %f113, %f123;
$L__BB5_19:
	add.s32 	%r78, %r78, 1;
	setp.ne.s32 	%p14, %r78, %r33;
	@%p14 bra 	$L__BB5_6;
$L__BB5_20:
	mad.lo.s32 	%r75, %r6, %r35, %r5;
	mad.lo.s32 	%r76, %r4, 5, %r3;
	mad.lo.s32 	%r77, %r75, 25, %r76;
	cvta.to.global.u64 	%rd14, %rd4;
	mul.wide.s32 	%rd15, %r77, 4;
	add.s64 	%rd16, %rd14, %rd15;
	st.global.f32 	[%rd16], %f123;
$L__BB5_21:
	ret;

}
	// .globl	_Z11Conv2D_biasPfS_S_iiib
.visible .entry _Z11Conv2D_biasPfS_S_iiib(
	.param .u64 .ptr .align 1 _Z11Conv2D_biasPfS_S_iiib_param_0,
	.param .u64 .ptr .align 1 _Z11Conv2D_biasPfS_S_iiib_param_1,
	.param .u64 .ptr .align 1 _Z11Conv2D_biasPfS_S_iiib_param_2,
	.param .u32 _Z11Conv2D_biasPfS_S_iiib_param_3,
	.param .u32 _Z11Conv2D_biasPfS_S_iiib_param_4,
	.param .u32 _Z11Conv2D_biasPfS_S_iiib_param_5,
	.param .u8 _Z11Conv2D_biasPfS_S_iiib_param_6
)
{
	.reg .pred 	%p<15>;
	.reg .b16 	%rs<2>;
	.reg .b32 	%r<53>;
	.reg .b32 	%f<93>;
	.reg .b64 	%rd<13>;
	// demoted variable
	.shared .align 4 .b8 _ZZ11Conv2D_biasPfS_S_iiibE9d_neuloss[3136];
	ld.param.u64 	%rd1, [_Z11Conv2D_biasPfS_S_iiib_param_0];
	ld.param.u64 	%rd2, [_Z11Conv2D_biasPfS_S_iiib_param_1];
	ld.param.u64 	%rd3, [_Z11Conv2D_biasPfS_S_iiib_param_2];
	ld.param.u32 	%r25, [_Z11Conv2D_biasPfS_S_iiib_param_3];
	ld.param.u32 	%r26, [_Z11Conv2D_biasPfS_S_iiib_param_4];
	ld.param.s8 	%rs1, [_Z11Conv2D_biasPfS_S_iiib_param_6];
	mov.u32 	%r1, %tid.y;
	mov.u32 	%r2, %tid.x;
	mov.u32 	%r3, %ctaid.x;
	setp.eq.s16 	%p1, %rs1, 0;
	@%p1 bra 	$L__BB6_2;
	cvta.to.global.u64 	%rd4, %rd2;
	mad.lo.s32 	%r27, %r25, %r3, %r1;
	mad.lo.s32 	%r28, %r27, %r26, %r2;
	mul.wide.s32 	%rd5, %r28, 4;
	add.s64 	%rd6, %rd4, %rd5;
	ld.global.f32 	%f20, [%rd6];
	setp.eq.f32 	%p2, %f20, 0f00000000;
	mov.f32 	%f82, 0f00000000;
	@%p2 bra 	$L__BB6_3;
$L__BB6_2:
	mad.lo.s32 	%r29, %r25, %r3, %r1;
	mad.lo.s32 	%r30, %r29, %r26, %r2;
	cvta.to.global.u64 	%rd7, %rd1;
	mul.wide.s32 	%rd8, %r30, 4;
	add.s64 	%rd9, %rd7, %rd8;
	ld.global.f32 	%f82, [%rd9];
$L__BB6_3:
	mov.u32 	%r31, _ZZ11Conv2D_biasPfS_S_iiibE9d_neuloss;
	mad.lo.s32 	%r32, %r1, 112, %r31;
	shl.b32 	%r33, %r2, 2;
	add.s32 	%r34, %r32, %r33;
	st.shared.f32 	[%r34], %f82;
	bar.sync 	0;
	or.b32  	%r35, %r2, %r1;
	setp.ne.s32 	%p3, %r35, 0;
	@%p3 bra 	$L__BB6_21;
	mov.f32 	%f91, 0f00000000;
	min.s32 	%r36, %r25, %r26;
	setp.lt.s32 	%p4, %r36, 1;
	@%p4 bra 	$L__BB6_20;
	and.b32  	%r4, %r26, 15;
	add.s32 	%r5, %r4, -1;
	and.b32  	%r6, %r26, 7;
	add.s32 	%r7, %r6, -1;
	and.b32  	%r8, %r26, 2147483632;
	and.b32  	%r9, %r26, 3;
	neg.s32 	%r10, %r8;
	mov.f32 	%f91, 0f00000000;
	mov.b32 	%r47, 0;
$L__BB6_6:
	setp.lt.u32 	%p5, %r26, 16;
	mov.b32 	%r51, 0;
	@%p5 bra 	$L__BB6_9;
	mad.lo.s32 	%r40, %r47, 112, %r31;
	add.s32 	%r48, %r40, 32;
	mov.u32 	%r49, %r10;
$L__BB6_8:
	.pragma "nounroll";
	ld.shared.f32 	%f24, [%r48+-32];
	add.f32 	%f25, %f91, %f24;
	ld.shared.f32 	%f26, [%r48+-28];
	add.f32 	%f27, %f25, %f26;
	ld.shared.f32 	%f28, [%r48+-24];
	add.f32 	%f29, %f27, %f28;
	ld.shared.f32 	%f30, [%r48+-20];
	add.f32 	%f31, %f29, %f30;
	ld.shared.f32 	%f32, [%r48+-16];
	add.f32 	%f33, %f31, %f32;
	ld.shared.f32 	%f34, [%r48+-12];
	add.f32 	%f35, %f33, %f34;
	ld.shared.f32 	%f36, [%r48+-8];
	add.f32 	%f37, %f35, %f36;
	ld.shared.f32 	%f38, [%r48+-4];
	add.f32 	%f39, %f37, %f38;
	ld.shared.f32 	%f40, [%r48];
	add.f32 	%f41, %f39, %f40;
	ld.shared.f32 	%f42, [%r48+4];
	add.f32 	%f43, %f41, %f42;
	ld.shared.f32 	%f44, [%r48+8];
	add.f32 	%f45, %f43, %f44;
	ld.shared.f32 	%f46, [%r48+12];
	add.f32 	%f47, %f45, %f46;
	ld.shared.f32 	%f48, [%r48+16];
	add.f32 	%f49, %f47, %f48;
	ld.shared.f32 	%f50, [%r48+20];
	add.f32 	%f51, %f49, %f50;
	ld.shared.f32 	%f52, [%r48+24];
	add.f32 	%f53, %f51, %f52;
	ld.shared.f32 	%f54, [%r48+28];
	add.f32 	%f91, %f53, %f54;
	add.s32 	%r49, %r49, 16;
	add.s32 	%r48, %r48, 64;
	setp.ne.s32 	%p6, %r49, 0;
	mov.u32 	%r51, %r8;
	@%p6 bra 	$L__BB6_8;
$L__BB6_9:
	setp.eq.s32 	%p7, %r4, 0;
	@%p7 bra 	$L__BB6_19;
	mad.lo.s32 	%r18, %r47, 112, %r31;
	setp.lt.u32 	%p8, %r5, 7;
	@%p8 bra 	$L__BB6_12;
	shl.b32 	%r42, %r51, 2;
	add.s32 	%r43, %r18, %r42;
	ld.shared.f32 	%f56, [%r43];
	add.f32 	%f57, %f91, %f56;
	ld.shared.f32 	%f58, [%r43+4];
	add.f32 	%f59, %f57, %f58;
	ld.shared.f32 	%f60, [%r43+8];
	add.f32 	%f61, %f59, %f60;
	ld.shared.f32 	%f62, [%r43+12];
	add.f32 	%f63, %f61, %f62;
	ld.shared.f32 	%f64, [%r43+16];
	add.f32 	%f65, %f63, %f64;
	ld.shared.f32 	%f66, [%r43+20];
	add.f32 	%f67, %f65, %f66;
	ld.shared.f32 	%f68, [%r43+24];
	add.f32 	%f69, %f67, %f68;
	ld.shared.f32 	%f70, [%r43+28];
	add.f32 	%f91, %f69, %f70;
	add.s32 	%r51, %r51, 8;
$L__BB6_12:
	setp.eq.s32 	%p9, %r6, 0;
	@%p9 bra 	$L__BB6_19;
	setp.lt.u32 	%p10, %r7, 3;
	@%p10 bra 	$L__BB6_15;
	shl.b32 	%r44, %r51, 2;
	add.s32 	%r45, %r18, %r44;
	ld.shared.f32 	%f72, [%r45];
	add.f32 	%f73, %f91, %f72;
	ld.shared.f32 	%f74, [%r45+4];
	add.f32 	%f75, %f73, %f74;
	ld.shared.f32 	%f76, [%r45+8];
	add.f32 	%f77, %f75, %f76;
	ld.shared.f32 	%f78, [%r45+12];
	add.f32 	%f91, %f77, %f78;
	add.s32 	%r51, %r51, 4;
$L__BB6_15:
	setp.eq.s32 	%p11, %r9, 0;
	@%p11 bra 	$L__BB6_19;
	setp.eq.s32 	%p12, %r9, 1;
	shl.b32 	%r46, %r51, 2;
	add.s32 	%r23, %r18, %r46;
	ld.shared.f32 	%f79, [%r23];
	add.f32 	%f91, %f91, %f79;
	@%p12 bra 	$L__BB6_19;
	setp.eq.s32 	%p13, %r9, 2;
	ld.shared.f32 	%f80, [%r23+4];
	add.f32 	%f91, %f91, %f80;
	@%p13 bra 	$L__BB6_19;
	ld.shared.f32 	%f81, [%r23+8];
	add.f32 	%f91, %f91, %f81;
$L__BB6_19:
	add.s32 	%r47, %r47, 1;
	setp.ne.s32 	%p14, %r47, %r25;
	@%p14 bra 	$L__BB6_6;
$L__BB6_20:
	cvta.to.global.u64 	%rd10, %rd3;
	mul.wide.u32 	%rd11, %r3, 4;
	add.s64 	%rd12, %rd10, %rd11;
	st.global.f32 	[%rd12], %f91;
$L__BB6_21:
	ret;

}
	// .globl	_Z23MaxPool_groupKernel_newPfS_iii
.visible .entry _Z23MaxPool_groupKernel_newPfS_iii(
	.param .u64 .ptr .align 1 _Z23MaxPool_groupKernel_newPfS_iii_param_0,
	.param .u64 .ptr .align 1 _Z23MaxPool_groupKernel_newPfS_iii_param_1,
	.param .u32 _Z23MaxPool_groupKernel_newPfS_iii_param_2,
	.param .u32 _Z23MaxPool_groupKernel_newPfS_iii_param_3,
	.param .u32 _Z23MaxPool_groupKernel_newPfS_iii_param_4
)
{
	.reg .pred 	%p<6>;
	.reg .b32 	%r<40>;
	.reg .b32 	%f<11>;
	.reg .b64 	%rd<9>;
	// demoted variable
	.shared .align 4 .b8 _ZZ23MaxPool_groupKernel_newPfS_iiiE4ds_N[256];
	ld.param.u64 	%rd2, [_Z23MaxPool_groupKernel_newPfS_iii_param_0];
	ld.param.u64 	%rd1, [_Z23MaxPool_groupKernel_newPfS_iii_param_1];
	ld.param.u32 	%r8, [_Z23MaxPool_groupKernel_newPfS_iii_param_2];
	ld.param.u32 	%r7, [_Z23MaxPool_groupKernel_newPfS_iii_param_3];
	ld.param.u32 	%r9, [_Z23MaxPool_groupKernel_newPfS_iii_param_4];
	cvta.to.global.u64 	%rd3, %rd2;
	mov.u32 	%r1, %ctaid.x;
	mov.u32 	%r2, %ctaid.y;
	mov.u32 	%r10, %ctaid.z;
	mov.u32 	%r11, %tid.x;
	mov.u32 	%r12, %tid.y;
	mov.u32 	%r3, %tid.z;
	shl.b32 	%r13, %r2, 1;
	add.s32 	%r14, %r13, %r12;
	shl.b32 	%r15, %r1, 1;
	mul.lo.s32 	%r4, %r9, %r10;
	mul.lo.s32 	%r5, %r7, %r8;
	mad.lo.s32 	%r16, %r4, %r8, %r14;
	add.s32 	%r17, %r15, %r11;
	mad.lo.s32 	%r18, %r5, %r3, %r17;
	mad.lo.s32 	%r19, %r16, %r7, %r18;
	mul.wide.s32 	%rd4, %r19, 4;
	add.s64 	%rd5, %rd3, %rd4;
	ld.global.f32 	%f1, [%rd5];
	shl.b32 	%r20, %r12, 7;
	mov.u32 	%r21, _ZZ23MaxPool_groupKernel_newPfS_iiiE4ds_N;
	add.s32 	%r22, %r21, %r20;
	shl.b32 	%r23, %r11, 6;
	add.s32 	%r24, %r22, %r23;
	shl.b32 	%r25, %r3, 2;
	add.s32 	%r6, %r24, %r25;
	st.shared.f32 	[%r6], %f1;
	bar.sync 	0;
	or.b32  	%r26, %r12, %r11;
	setp.ne.s32 	%p1, %r26, 0;
	@%p1 bra 	$L__BB7_2;
	cvta.to.global.u64 	%rd6, %rd1;
	ld.shared.f32 	%f2, [%r6];
	add.s32 	%r29, %r21, %r25;
	ld.shared.f32 	%f3, [%r29];
	setp.gt.f32 	%p2, %f2, %f3;
	selp.f32 	%f4, %f2, %f3, %p2;
	ld.shared.f32 	%f5, [%r29+64];
	setp.gt.f32 	%p3, %f4, %f5;
	selp.f32 	%f6, %f4, %f5, %p3;
	ld.shared.f32 	%f7, [%r29+128];
	setp.gt.f32 	%p4, %f6, %f7;
	selp.f32 	%f8, %f6, %f7, %p4;
	ld.shared.f32 	%f9, [%r29+192];
	setp.gt.f32 	%p5, %f8, %f9;
	selp.f32 	%f10, %f8, %f9, %p5;
	shr.s32 	%r30, %r5, 31;
	shr.u32 	%r31, %r30, 30;
	add.s32 	%r32, %r5, %r31;
	shr.s32 	%r33, %r32, 2;
	shr.u32 	%r34, %r7, 31;
	add.s32 	%r35, %r7, %r34;
	shr.s32 	%r36, %r35, 1;
	add.s32 	%r37, %r4, %r3;
	mad.lo.s32 	%r38, %r36, %r2, %r1;
	mad.lo.s32 	%r39, %r37, %r33, %r38;
	mul.wide.s32 	%rd7, %r39, 4;
	add.s64 	%rd8, %rd6, %rd7;
	st.global.f32 	[%rd8], %f10;
$L__BB7_2:
	ret;

}
	// .globl	_Z17MaxPool_bp_kernalPfS_S_iii
.visible .entry _Z17MaxPool_bp_kernalPfS_S_iii(
	.param .u64 .ptr .align 1 _Z17MaxPool_bp_kernalPfS_S_iii_param_0,
	.param .u64 .ptr .align 1 _Z17MaxPool_bp_kernalPfS_S_iii_param_1,
	.param .u64 .ptr .align 1 _Z17MaxPool_bp_kernalPfS_S_iii_param_2,
	.param .u32 _Z17MaxPool_bp_kernalPfS_S_iii_param_3,
	.param .u32 _Z17MaxPool_bp_kernalPfS_S_iii_param_4,
	.param .u32 _Z17MaxPool_bp_kernalPfS_S_iii_param_5
)
{
	.reg .pred 	%p<8>;
	.reg .b32 	%r<52>;
	.reg .b32 	%f<20>;
	.reg .b64 	%rd<15>;
	// demoted variable
	.shared .align 4 .b8 _ZZ17MaxPool_bp_kernalPfS_S_iiiE4ds_N[256];
	// demoted variable
	.shared .align 4 .b8 _ZZ17MaxPool_bp_kernalPfS_S_iiiE4ds_y[64];
	// demoted variable
	.shared .align 4 .b8 _ZZ17MaxPool_bp_kernalPfS_S_iiiE4ds_x[64];
	ld.param.u64 	%rd3, [_Z17MaxPool_bp_kernalPfS_S_iii_param_0];
	ld.param.u64 	%rd2, [_Z17MaxPool_bp_kernalPfS_S_iii_param_1];
	ld.param.u64 	%rd4, [_Z17MaxPool_bp_kernalPfS_S_iii_param_2];
	ld.param.u32 	%r14, [_Z17MaxPool_bp_kernalPfS_S_iii_param_3];
	ld.param.u32 	%r13, [_Z17MaxPool_bp_kernalPfS_S_iii_param_4];
	ld.param.u32 	%r15, [_Z17MaxPool_bp_kernalPfS_S_iii_param_5];
	cvta.to.global.u64 	%rd1, %rd4;
	cvta.to.global.u64 	%rd5, %rd3;
	mov.u32 	%r1, %ctaid.x;
	mov.u32 	%r2, %ctaid.y;
	mov.u32 	%r16, %ctaid.z;
	mov.u32 	%r3, %tid.x;
	mov.u32 	%r4, %tid.y;
	mov.u32 	%r5, %tid.z;
	shl.b32 	%r17, %r2, 1;
	add.s32 	%r18, %r17, %r4;
	shl.b32 	%r19, %r1, 1;
	mul.lo.s32 	%r6, %r15, %r16;
	mul.lo.s32 	%r20, %r13, %r14;
	mad.lo.s32 	%r21, %r6, %r14, %r18;
	add.s32 	%r22, %r19, %r3;
	mad.lo.s32 	%r23, %r20, %r5, %r22;
	mad.lo.s32 	%r7, %r21, %r13, %r23;
	mul.wide.s32 	%rd6, %r7, 4;
	add.s64 	%rd7, %rd5, %rd6;
	ld.global.f32 	%f6, [%rd7];
	shl.b32 	%r24, %r4, 7;
	mov.u32 	%r25, _ZZ17MaxPool_bp_kernalPfS_S_iiiE4ds_N;
	add.s32 	%r26, %r25, %r24;
	shl.b32 	%r27, %r3, 6;
	add.s32 	%r28, %r26, %r27;
	shl.b32 	%r29, %r5, 2;
	add.s32 	%r8, %r28, %r29;
	st.shared.f32 	[%r8], %f6;
	bar.sync 	0;
	shr.s32 	%r30, %r20, 31;
	shr.u32 	%r31, %r30, 30;
	add.s32 	%r32, %r20, %r31;
	shr.s32 	%r9, %r32, 2;
	or.b32  	%r33, %r4, %r3;
	setp.ne.s32 	%p1, %r33, 0;
	mov.u32 	%r34, _ZZ17MaxPool_bp_kernalPfS_S_iiiE4ds_y;
	add.s32 	%r10, %r34, %r29;
	mov.u32 	%r35, _ZZ17MaxPool_bp_kernalPfS_S_iiiE4ds_x;
	add.s32 	%r11, %r35, %r29;
	@%p1 bra 	$L__BB8_7;
	ld.shared.f32 	%f7, [%r8];
	mov.b32 	%r36, 0;
	st.shared.u32 	[%r10], %r36;
	st.shared.u32 	[%r11], %r36;
	add.s32 	%r12, %r25, %r29;
	ld.shared.f32 	%f8, [%r12];
	setp.lt.f32 	%p2, %f7, %f8;
	selp.f32 	%f19, %f8, %f7, %p2;
	ld.shared.f32 	%f2, [%r12+64];
	setp.geu.f32 	%p3, %f19, %f2;
	@%p3 bra 	$L__BB8_3;
	mov.b32 	%r39, 0;
	st.shared.u32 	[%r10], %r39;
	mov.b32 	%r40, 1065353216;
	st.shared.u32 	[%r11], %r40;
	mov.f32 	%f19, %f2;
$L__BB8_3:
	ld.shared.f32 	%f4, [%r12+128];
	setp.geu.f32 	%p4, %f19, %f4;
	@%p4 bra 	$L__BB8_5;
	mov.b32 	%r41, 1065353216;
	st.shared.u32 	[%r10], %r41;
	mov.b32 	%r42, 0;
	st.shared.u32 	[%r11], %r42;
	mov.f32 	%f19, %f4;
$L__BB8_5:
	ld.shared.f32 	%f9, [%r12+192];
	setp.geu.f32 	%p5, %f19, %f9;
	@%p5 bra 	$L__BB8_7;
	mov.b32 	%r43, 1065353216;
	st.shared.u32 	[%r10], %r43;
	st.shared.u32 	[%r11], %r43;
$L__BB8_7:
	bar.sync 	0;
	ld.shared.f32 	%f10, [%r10];
	cvt.rn.f32.u32 	%f11, %r4;
	setp.neu.f32 	%p6, %f10, %f11;
	@%p6 bra 	$L__BB8_10;
	ld.shared.f32 	%f12, [%r11];
	cvt.rn.f32.u32 	%f13, %r3;
	setp.neu.f32 	%p7, %f12, %f13;
	@%p7 bra 	$L__BB8_10;
	cvt.rn.f32.s32 	%f14, %r9;
	rcp.rn.f32 	%f15, %f14;
	cvt.rzi.s32.f32 	%r45, %f14;
	shr.u32 	%r46, %r13, 31;
	add.s32 	%r47, %r13, %r46;
	shr.s32 	%r48, %r47, 1;
	add.s32 	%r49, %r6, %r5;
	mad.lo.s32 	%r50, %r48, %r2, %r1;
	mad.lo.s32 	%r51, %r45, %r49, %r50;
	cvta.to.global.u64 	%rd10, %rd2;
	mul.wide.s32 	%rd11, %r51, 4;
	add.s64 	%rd12, %rd10, %rd11;
	ld.global.f32 	%f16, [%rd12];
	mul.f32 	%f17, %f15, %f16;
	add.s64 	%rd14, %rd1, %rd6;
	st.global.f32 	[%rd14], %f17;
	bra.uni 	$L__BB8_11;
$L__BB8_10:
	add.s64 	%rd9, %rd1, %rd6;
	mov.b32 	%r44, 0;
	st.global.u32 	[%rd9], %r44;
$L__BB8_11:
	ret;

}
	// .globl	_Z12FCKernel_newPfS_S_S_iib
.visible .entry _Z12FCKernel_newPfS_S_S_iib(
	.param .u64 .ptr .align 1 _Z12FCKernel_newPfS_S_S_iib_param_0,
	.param .u64 .ptr .align 1 _Z12FCKernel_newPfS_S_S_iib_param_1,
	.param .u64 .ptr .align 1 _Z12FCKernel_newPfS_S_S_iib_param_2,
	.param .u64 .ptr .align 1 _Z12FCKernel_newPfS_S_S_iib_param_3,
	.param .u32 _Z12FCKernel_newPfS_S_S_iib_param_4,
	.param .u32 _Z12FCKernel_newPfS_S_S_iib_param_5,
	.param .u8 _Z12FCKernel_newPfS_S_S_iib_param_6
)
{
	.reg .pred 	%p<13>;
	.reg .b16 	%rs<2>;
	.reg .b32 	%r<50>;
	.reg .b32 	%f<90>;
	.reg .b64 	%rd<17>;
	// demoted variable
	.shared .align 4 .b8 _ZZ12FCKernel_newPfS_S_S_iibE4ds_N[1024];
	ld.param.u64 	%rd3, [_Z12FCKernel_newPfS_S_S_iib_param_0];
	ld.param.u64 	%rd1, [_Z12FCKernel_newPfS_S_S_iib_param_1];
	ld.param.u64 	%rd4, [_Z12FCKernel_newPfS_S_S_iib_param_2];
	ld.param.u64 	%rd2, [_Z12FCKernel_newPfS_S_S_iib_param_3];
	ld.param.u32 	%r23, [_Z12FCKernel_newPfS_S_S_iib_param_4];
	ld.param.u32 	%r24, [_Z12FCKernel_newPfS_S_S_iib_param_5];
	ld.param.s8 	%rs1, [_Z12FCKernel_newPfS_S_S_iib_param_6];
	cvta.to.global.u64 	%rd5, %rd4;
	cvta.to.global.u64 	%rd6, %rd3;
	mov.u32 	%r1, %ctaid.x;
	mov.u32 	%r25, %tid.x;
	mov.u32 	%r2, %ctaid.z;
	mad.lo.s32 	%r26, %r23, %r2, %r25;
	mul.wide.s32 	%rd7, %r26, 4;
	add.s64 	%rd8, %rd6, %rd7;
	ld.global.f32 	%f14, [%rd8];
	mad.lo.s32 	%r27, %r23, %r1, %r25;
	mul.wide.s32 	%rd9, %r27, 4;
	add.s64 	%rd10, %rd5, %rd9;
	ld.global.f32 	%f15, [%rd10];
	mul.f32 	%f16, %f14, %f15;
	shl.b32 	%r28, %r25, 2;
	mov.u32 	%r29, _ZZ12FCKernel_newPfS_S_S_iibE4ds_N;
	add.s32 	%r30, %r29, %r28;
	st.shared.f32 	[%r30], %f16;
	bar.sync 	0;
	setp.ne.s32 	%p1, %r25, 0;
	@%p1 bra 	$L__BB9_15;
	setp.lt.s32 	%p2, %r23, 1;
	mov.f32 	%f89, 0f00000000;
	@%p2 bra 	$L__BB9_14;
	and.b32  	%r3, %r23, 15;
	setp.lt.u32 	%p3, %r23, 16;
	mov.f32 	%f89, 0f00000000;
	mov.b32 	%r46, 0;
	@%p3 bra 	$L__BB9_5;
	and.b32  	%r46, %r23, 2147483632;
	add.s32 	%r43, %r29, 32;
	neg.s32 	%r44, %r46;
	mov.f32 	%f89, 0f00000000;
$L__BB9_4:
	.pragma "nounroll";
	ld.shared.f32 	%f21, [%r43+-32];
	add.f32 	%f22, %f89, %f21;
	ld.shared.f32 	%f23, [%r43+-28];
	add.f32 	%f24, %f22, %f23;
	ld.shared.f32 	%f25, [%r43+-24];
	add.f32 	%f26, %f24, %f25;
	ld.shared.f32 	%f27, [%r43+-20];
	add.f32 	%f28, %f26, %f27;
	ld.shared.f32 	%f29, [%r43+-16];
	add.f32 	%f30, %f28, %f29;
	ld.shared.f32 	%f31, [%r43+-12];
	add.f32 	%f32, %f30, %f31;
	ld.shared.f32 	%f33, [%r43+-8];
	add.f32 	%f34, %f32, %f33;
	ld.shared.f32 	%f35, [%r43+-4];
	add.f32 	%f36, %f34, %f35;
	ld.shared.f32 	%f37, [%r43];
	add.f32 	%f38, %f36, %f37;
	ld.shared.f32 	%f39, [%r43+4];
	add.f32 	%f40, %f38, %f39;
	ld.shared.f32 	%f41, [%r43+8];
	add.f32 	%f42, %f40, %f41;
	ld.shared.f32 	%f43, [%r43+12];
	add.f32 	%f44, %f42, %f43;
	ld.shared.f32 	%f45, [%r43+16];
	add.f32 	%f46, %f44, %f45;
	ld.shared.f32 	%f47, [%r43+20];
	add.f32 	%f48, %f46, %f47;
	ld.shared.f32 	%f49, [%r43+24];
	add.f32 	%f50, %f48, %f49;
	ld.shared.f32 	%f51, [%r43+28];
	add.f32 	%f89, %f50, %f51;
	add.s32 	%r44, %r44, 16;
	add.s32 	%r43, %r43, 64;
	setp.ne.s32 	%p4, %r44, 0;
	@%p4 bra 	$L__BB9_4;
$L__BB9_5:
	setp.eq.s32 	%p5, %r3, 0;
	@%p5 bra 	$L__BB9_14;
	and.b32  	%r11, %r23, 7;
	setp.lt.u32 	%p6, %r3, 8;
	@%p6 bra 	$L__BB9_8;
	shl.b32 	%r34, %r46, 2;
	add.s32 	%r36, %r29, %r34;
	ld.shared.f32 	%f53, [%r36];
	add.f32 	%f54, %f89, %f53;
	ld.shared.f32 	%f55, [%r36+4];
	add.f32 	%f56, %f54, %f55;
	ld.shared.f32 	%f57, [%r36+8];
	add.f32 	%f58, %f56, %f57;
	ld.shared.f32 	%f59, [%r36+12];
	add.f32 	%f60, %f58, %f59;
	ld.shared.f32 	%f61, [%r36+16];
	add.f32 	%f62, %f60, %f61;
	ld.shared.f32 	%f63, [%r36+20];
	add.f32 	%f64, %f62, %f63;
	ld.shared.f32 	%f65, [%r36+24];
	add.f32 	%f66, %f64, %f65;
	ld.shared.f32 	%f67, [%r36+28];
	add.f32 	%f89, %f66, %f67;
	add.s32 	%r46, %r46, 8;
$L__BB9_8:
	setp.eq.s32 	%p7, %r11, 0;
	@%p7 bra 	$L__BB9_14;
	and.b32  	%r14, %r23, 3;
	setp.lt.u32 	%p8, %r11, 4;
	@%p8 bra 	$L__BB9_11;
	shl.b32 	%r37, %r46, 2;
	add.s32 	%r39, %r29, %r37;
	ld.shared.f32 	%f69, [%r39];
	add.f32 	%f70, %f89, %f69;
	ld.shared.f32 	%f71, [%r39+4];
	add.f32 	%f72, %f70, %f71;
	ld.shared.f32 	%f73, [%r39+8];
	add.f32 	%f74, %f72, %f73;
	ld.shared.f32 	%f75, [%r39+12];
	add.f32 	%f89, %f74, %f75;
	add.s32 	%r46, %r46, 4;
$L__BB9_11:
	setp.eq.s32 	%p9, %r14, 0;
	@%p9 bra 	$L__BB9_14;
	shl.b32 	%r40, %r46, 2;
	add.s32 	%r49, %r29, %r40;
	neg.s32 	%r48, %r14;
$L__BB9_13:
	.pragma "nounroll";
	ld.shared.f32 	%f76, [%r49];
	add.f32 	%f89, %f89, %f76;
	add.s32 	%r49, %r49, 4;
	add.s32 	%r48, %r48, 1;
	setp.ne.s32 	%p10, %r48, 0;
	@%p10 bra 	$L__BB9_13;
$L__BB9_14:
	cvta.to.global.u64 	%rd11, %rd2;
	mul.wide.u32 	%rd12, %r1, 4;
	add.s64 	%rd13, %rd11, %rd12;
	ld.global.f32 	%f77, [%rd13];
	add.f32 	%f78, %f89, %f77;
	setp.eq.s16 	%p11, %rs1, 0;
	setp.lt.f32 	%p12, %f78, 0f00000000;
	selp.f32 	%f79, 0f00000000, %f78, %p12;
	selp.f32 	%f80, %f78, %f79, %p11;
	mad.lo.s32 	%r42, %r24, %r2, %r1;
	cvta.to.global.u64 	%rd14, %rd1;
	mul.wide.s32 	%rd15, %r42, 4;
	add.s64 	%rd16, %rd14, %rd15;
	st.global.f32 	[%rd16], %f80;
$L__BB9_15:
	ret;

}
	// .globl	_Z16FC_bp_neu_kernalPfS_S_S_S_S_S_iib
.visible .entry _Z16FC_bp_neu_kernalPfS_S_S_S_S_S_iib(
	.param .u64 .ptr .align 1 _Z16FC_bp_neu_kernalPfS_S_S_S_S_S_iib_param_0,
	.param .u64 .ptr .align 1 _Z16FC_bp_neu_kernalPfS_S_S_S_S_S_iib_param_1,
	.param .u64 .ptr .align 1 _Z16FC_bp_neu_kernalPfS_S_S_S_S_S_iib_param_2,
	.param .u64 .ptr .align 1 _Z16FC_bp_neu_kernalPfS_S_S_S_S_S_iib_param_3,
	.param .u64 .ptr .align 1 _Z16FC_bp_neu_kernalPfS_S_S_S_S_S_iib_param_4,
	.param .u64 .ptr .align 1 _Z16FC_bp_neu_kernalPfS_S_S_S_S_S_iib_param_5,
	.param .u64 .ptr .align 1 _Z16FC_bp_neu_kernalPfS_S_S_S_S_S_iib_param_6,
	.param .u32 _Z16FC_bp_neu_kernalPfS_S_S_S_S_S_iib_param_7,
	.param .u32 _Z16FC_bp_neu_kernalPfS_S_S_S_S_S_iib_param_8,
	.param .u8 _Z16FC_bp_neu_kernalPfS_S_S_S_S_S_iib_param_9
)
{
	.reg .pred 	%p<14>;
	.reg .b16 	%rs<2>;
	.reg .b32 	%r<70>;
	.reg .b32 	%f<122>;
	.reg .b64 	%rd<28>;
	// demoted variable
	.shared .align 4 .b8 _ZZ16FC_bp_neu_kernalPfS_S_S_S_S_S_iibE9ds_weight[1024];
	// demoted variable
	.shared .align 4 .b8 _ZZ16FC_bp_neu_kernalPfS_S_S_S_S_S_iibE12ds_next_loss[1024];
	ld.param.u64 	%rd1, [_Z16FC_bp_neu_kernalPfS_S_S_S_S_S_iib_param_0];
	ld.param.u64 	%rd5, [_Z16FC_bp_neu_kernalPfS_S_S_S_S_S_iib_param_1];
	ld.param.u64 	%rd6, [_Z16FC_bp_neu_kernalPfS_S_S_S_S_S_iib_param_2];
	ld.param.u64 	%rd7, [_Z16FC_bp_neu_kernalPfS_S_S_S_S_S_iib_param_3];
	ld.param.u64 	%rd2, [_Z16FC_bp_neu_kernalPfS_S_S_S_S_S_iib_param_4];
	ld.param.u64 	%rd3, [_Z16FC_bp_neu_kernalPfS_S_S_S_S_S_iib_param_5];
	ld.param.u64 	%rd4, [_Z16FC_bp_neu_kernalPfS_S_S_S_S_S_iib_param_6];
	ld.param.u32 	%r34, [_Z16FC_bp_neu_kernalPfS_S_S_S_S_S_iib_param_7];
	ld.param.u32 	%r33, [_Z16FC_bp_neu_kernalPfS_S_S_S_S_S_iib_param_8];
	ld.param.s8 	%rs1, [_Z16FC_bp_neu_kernalPfS_S_S_S_S_S_iib_param_9];
	cvta.to.global.u64 	%rd8, %rd6;
	cvta.to.global.u64 	%rd9, %rd5;
	cvta.to.global.u64 	%rd10, %rd7;
	mov.u32 	%r1, %ctaid.x;
	mov.u32 	%r2, %tid.x;
	mul.wide.u32 	%rd11, %r2, 4;
	add.s64 	%rd12, %rd10, %rd11;
	ld.global.f32 	%f15, [%rd12];
	add.s64 	%rd13, %rd9, %rd11;
	ld.global.f32 	%f16, [%rd13];
	setp.ne.s16 	%p1, %rs1, 0;
	setp.eq.f32 	%p2, %f16, 0f00000000;
	selp.f32 	%f18, 0f00000000, %f15, %p2;
	selp.f32 	%f19, %f18, %f15, %p1;
	shl.b32 	%r35, %r2, 2;
	mov.u32 	%r36, _ZZ16FC_bp_neu_kernalPfS_S_S_S_S_S_iibE12ds_next_loss;
	add.s32 	%r3, %r36, %r35;
	st.shared.f32 	[%r3], %f19;
	mad.lo.s32 	%r4, %r34, %r2, %r1;
	mul.wide.s32 	%rd14, %r4, 4;
	add.s64 	%rd15, %rd8, %rd14;
	ld.global.f32 	%f20, [%rd15];
	mov.u32 	%r37, _ZZ16FC_bp_neu_kernalPfS_S_S_S_S_S_iibE9ds_weight;
	add.s32 	%r38, %r37, %r35;
	st.shared.f32 	[%r38], %f20;
	bar.sync 	0;
	setp.ne.s32 	%p3, %r2, 0;
	@%p3 bra 	$L__BB10_16;
	ld.shared.f32 	%f21, [_ZZ16FC_bp_neu_kernalPfS_S_S_S_S_S_iibE12ds_next_loss];
	ld.shared.f32 	%f22, [_ZZ16FC_bp_neu_kernalPfS_S_S_S_S_S_iibE9ds_weight];
	mul.f32 	%f121, %f21, %f22;
	setp.lt.s32 	%p4, %r33, 2;
	@%p4 bra 	$L__BB10_15;
	add.s32 	%r5, %r33, -1;
	add.s32 	%r40, %r33, -2;
	and.b32  	%r6, %r5, 15;
	setp.lt.u32 	%p5, %r40, 15;
	mov.b32 	%r65, 1;
	@%p5 bra 	$L__BB10_6;
	add.s32 	%r61, %r36, 32;
	add.s32 	%r60, %r37, 32;
	and.b32  	%r46, %r5, -16;
	neg.s32 	%r63, %r46;
	mov.b32 	%r62, 0;
$L__BB10_4:
	.pragma "nounroll";
	ld.shared.f32 	%f24, [%r61+-28];
	ld.shared.f32 	%f25, [%r60+-28];
	fma.rn.f32 	%f26, %f24, %f25, %f121;
	ld.shared.f32 	%f27, [%r61+-24];
	ld.shared.f32 	%f28, [%r60+-24];
	fma.rn.f32 	%f29, %f27, %f28, %f26;
	ld.shared.f32 	%f30, [%r61+-20];
	ld.shared.f32 	%f31, [%r60+-20];
	fma.rn.f32 	%f32, %f30, %f31, %f29;
	ld.shared.f32 	%f33, [%r61+-16];
	ld.shared.f32 	%f34, [%r60+-16];
	fma.rn.f32 	%f35, %f33, %f34, %f32;
	ld.shared.f32 	%f36, [%r61+-12];
	ld.shared.f32 	%f37, [%r60+-12];
	fma.rn.f32 	%f38, %f36, %f37, %f35;
	ld.shared.f32 	%f39, [%r61+-8];
	ld.shared.f32 	%f40, [%r60+-8];
	fma.rn.f32 	%f41, %f39, %f40, %f38;
	ld.shared.f32 	%f42, [%r61+-4];
	ld.shared.f32 	%f43, [%r60+-4];
	fma.rn.f32 	%f44, %f42, %f43, %f41;
	ld.shared.f32 	%f45, [%r61];
	ld.shared.f32 	%f46, [%r60];
	fma.rn.f32 	%f47, %f45, %f46, %f44;
	ld.shared.f32 	%f48, [%r61+4];
	ld.shared.f32 	%f49, [%r60+4];
	fma.rn.f32 	%f50, %f48, %f49, %f47;
	ld.shared.f32 	%f51, [%r61+8];
	ld.shared.f32 	%f52, [%r60+8];
	fma.rn.f32 	%f53, %f51, %f52, %f50;
	ld.shared.f32 	%f54, [%r61+12];
	ld.shared.f32 	%f55, [%r60+12];
	fma.rn.f32 	%f56, %f54, %f55, %f53;
	ld.shared.f32 	%f57, [%r61+16];
	ld.shared.f32 	%f58, [%r60+16];
	fma.rn.f32 	%f59, %f57, %f58, %f56;
	ld.shared.f32 	%f60, [%r61+20];
	ld.shared.f32 	%f61, [%r60+20];
	fma.rn.f32 	%f62, %f60, %f61, %f59;
	ld.shared.f32 	%f63, [%r61+24];
	ld.shared.f32 	%f64, [%r60+24];
	fma.rn.f32 	%f65, %f63, %f64, %f62;
	ld.shared.f32 	%f66, [%r61+28];
	ld.shared.f32 	%f67, [%r60+28];
	fma.rn.f32 	%f68, %f66, %f67, %f65;
	ld.shared.f32 	%f69, [%r61+32];
	ld.shared.f32 	%f70, [%r60+32];
	fma.rn.f32 	%f121, %f69, %f70, %f68;
	add.s32 	%r63, %r63, 16;
	add.s32 	%r62, %r62, 16;
	add.s32 	%r61, %r61, 64;
	add.s32 	%r60, %r60, 64;
	setp.ne.s32 	%p6, %r63, 0;
	@%p6 bra 	$L__BB10_4;
	add.s32 	%r65, %r62, 1;
$L__BB10_6:
	setp.eq.s32 	%p7, %r6, 0;
	@%p7 bra 	$L__BB10_15;
	and.b32  	%r18, %r5, 7;
	setp.lt.u32 	%p8, %r6, 8;
	@%p8 bra 	$L__BB10_9;
	shl.b32 	%r47, %r65, 2;
	add.s32 	%r49, %r36, %r47;
	ld.shared.f32 	%f72, [%r49];
	add.s32 	%r51, %r37, %r47;
	ld.shared.f32 	%f73, [%r51];
	fma.rn.f32 	%f74, %f72, %f73, %f121;
	ld.shared.f32 	%f75, [%r49+4];
	ld.shared.f32 	%f76, [%r51+4];
	fma.rn.f32 	%f77, %f75, %f76, %f74;
	ld.shared.f32 	%f78, [%r49+8];
	ld.shared.f32 	%f79, [%r51+8];
	fma.rn.f32 	%f80, %f78, %f79, %f77;
	ld.shared.f32 	%f81, [%r49+12];
	ld.shared.f32 	%f82, [%r51+12];
	fma.rn.f32 	%f83, %f81, %f82, %f80;
	ld.shared.f32 	%f84, [%r49+16];
	ld.shared.f32 	%f85, [%r51+16];
	fma.rn.f32 	%f86, %f84, %f85, %f83;
	ld.shared.f32 	%f87, [%r49+20];
	ld.shared.f32 	%f88, [%r51+20];
	fma.rn.f32 	%f89, %f87, %f88, %f86;
	ld.shared.f32 	%f90, [%r49+24];
	ld.shared.f32 	%f91, [%r51+24];
	fma.rn.f32 	%f92, %f90, %f91, %f89;
	ld.shared.f32 	%f93, [%r49+28];
	ld.shared.f32 	%f94, [%r51+28];
	fma.rn.f32 	%f121, %f93, %f94, %f92;
	add.s32 	%r65, %r65, 8;
$L__BB10_9:
	setp.eq.s32 	%p9, %r18, 0;
	@%p9 bra 	$L__BB10_15;
	and.b32  	%r21, %r5, 3;
	setp.lt.u32 	%p10, %r18, 4;
	@%p10 bra 	$L__BB10_12;
	shl.b32 	%r52, %r65, 2;
	add.s32 	%r54, %r36, %r52;
	ld.shared.f32 	%f96, [%r54];
	add.s32 	%r56, %r37, %r52;
	ld.shared.f32 	%f97, [%r56];
	fma.rn.f32 	%f98, %f96, %f97, %f121;
	ld.shared.f32 	%f99, [%r54+4];
	ld.shared.f32 	%f100, [%r56+4];
	fma.rn.f32 	%f101, %f99, %f100, %f98;
	ld.shared.f32 	%f102, [%r54+8];
	ld.shared.f32 	%f103, [%r56+8];
	fma.rn.f32 	%f104, %f102, %f103, %f101;
	ld.shared.f32 	%f105, [%r54+12];
	ld.shared.f32 	%f106, [%r56+12];
	fma.rn.f32 	%f121, %f105, %f106, %f104;
	add.s32 	%r65, %r65, 4;
$L__BB10_12:
	setp.eq.s32 	%p11, %r21, 0;
	@%p11 bra 	$L__BB10_15;
	shl.b32 	%r57, %r65, 2;
	add.s32 	%r69, %r37, %r57;
	add.s32 	%r68, %r36, %r57;
	neg.s32 	%r67, %r21;
$L__BB10_14:
	.pragma "nounroll";
	ld.shared.f32 	%f107, [%r68];
	ld.shared.f32 	%f108, [%r69];
	fma.rn.f32 	%f121, %f107, %f108, %f121;
	add.s32 	%r69, %r69, 4;
	add.s32 	%r68, %r68, 4;
	add.s32 	%r67, %r67, 1;
	setp.ne.s32 	%p12, %r67, 0;
	@%p12 bra 	$L__BB10_14;
$L__BB10_15:
	cvta.to.global.u64 	%rd16, %rd2;
	mul.wide.u32 	%rd17, %r1, 4;
	add.s64 	%rd18, %rd16, %rd17;
	st.global.f32 	[%rd18], %f121;
$L__BB10_16:
	bar.sync 	0;
	ld.shared.f32 	%f109, [%r3];
	cvta.to.global.u64 	%rd19, %rd1;
	mul.wide.u32 	%rd20, %r1, 4;
	add.s64 	%rd21, %rd19, %rd20;
	ld.global.f32 	%f110, [%rd21];
	mul.f32 	%f111, %f109, %f110;
	cvta.to.global.u64 	%rd22, %rd3;
	add.s64 	%rd24, %rd22, %rd14;
	st.global.f32 	[%rd24], %f111;
	bar.sync 	0;
	setp.ne.s32 	%p13, %r1, 0;
	@%p13 bra 	$L__BB10_18;
	ld.shared.f32 	%f112, [%r3];
	cvta.to.global.u64 	%rd25, %rd4;
	add.s64 	%rd27, %rd25, %rd11;
	st.global.f32 	[%rd27], %f112;
$L__BB10_18:
	ret;

}
	// .globl	_Z18FC_final_bp_kernalPfiS_i
.visible .entry _Z18FC_final_bp_kernalPfiS_i(
	.param .u64 .ptr .align 1 _Z18FC_final_bp_kernalPfiS_i_param_0,
	.param .u32 _Z18FC_final_bp_kernalPfiS_i_param_1,
	.param .u64 .ptr .align 1 _Z18FC_final_bp_kernalPfiS_i_param_2,
	.param .u32 _Z18FC_final_bp_kernalPfiS_i_param_3
)
{
	.reg .pred 	%p<10>;
	.reg .b32 	%r<60>;
	.reg .b32 	%f<128>;
	.reg .b64 	%rd<9>;
	// demoted variable
	.shared .align 4 .b8 _ZZ18FC_final_bp_kernalPfiS_iE4ds_N[1024];
	ld.param.u64 	%rd2, [_Z18FC_final_bp_kernalPfiS_i_param_0];
	ld.param.u32 	%r14, [_Z18FC_final_bp_kernalPfiS_i_param_1];
	ld.param.u64 	%rd1, [_Z18FC_final_bp_kernalPfiS_i_param_2];
	ld.param.u32 	%r15, [_Z18FC_final_bp_kernalPfiS_i_param_3];
	cvta.to.global.u64 	%rd3, %rd2;
	mov.u32 	%r16, %tid.x;
	mul.wide.u32 	%rd4, %r16, 4;
	add.s64 	%rd5, %rd3, %rd4;
	ld.global.f32 	%f11, [%rd5];
	shl.b32 	%r17, %r16, 2;
	mov.u32 	%r18, _ZZ18FC_final_bp_kernalPfiS_iE4ds_N;
	add.s32 	%r19, %r18, %r17;
	st.shared.f32 	[%r19], %f11;
	bar.sync 	0;
	setp.ne.s32 	%p1, %r16, 0;
	@%p1 bra 	$L__BB11_12;
	ld.shared.f32 	%f12, [_ZZ18FC_final_bp_kernalPfiS_iE4ds_N];
	fma.rn.f32 	%f13, %f12, 0f3BBB989D, 0f3F000000;
	cvt.sat.f32.f32 	%f14, %f13;
	mov.f32 	%f15, 0f4B400001;
	mov.f32 	%f16, 0f437C0000;
	fma.rm.f32 	%f17, %f14, %f16, %f15;
	add.f32 	%f18, %f17, 0fCB40007F;
	neg.f32 	%f19, %f18;
	fma.rn.f32 	%f20, %f12, 0f3FB8AA3B, %f19;
	fma.rn.f32 	%f21, %f12, 0f32A57060, %f20;
	mov.b32 	%r20, %f17;
	shl.b32 	%r21, %r20, 23;
	mov.b32 	%f22, %r21;
	ex2.approx.ftz.f32 	%f23, %f21;
	mul.f32 	%f127, %f23, %f22;
	setp.lt.s32 	%p2, %r15, 2;
	@%p2 bra 	$L__BB11_11;
	add.s32 	%r1, %r15, -1;
	add.s32 	%r23, %r15, -2;
	and.b32  	%r2, %r1, 3;
	setp.lt.u32 	%p3, %r23, 3;
	mov.b32 	%r59, 1;
	@%p3 bra 	$L__BB11_6;
	add.s32 	%r55, %r18, 8;
	and.b32  	%r27, %r1, -4;
	neg.s32 	%r57, %r27;
	mov.b32 	%r56, 0;
$L__BB11_4:
	.pragma "nounroll";
	ld.shared.f32 	%f25, [%r55+-4];
	fma.rn.f32 	%f26, %f25, 0f3BBB989D, 0f3F000000;
	cvt.sat.f32.f32 	%f27, %f26;
	mov.f32 	%f28, 0f4B400001;
	mov.f32 	%f29, 0f437C0000;
	fma.rm.f32 	%f30, %f27, %f29, %f28;
	add.f32 	%f31, %f30, 0fCB40007F;
	neg.f32 	%f32, %f31;
	fma.rn.f32 	%f33, %f25, 0f3FB8AA3B, %f32;
	fma.rn.f32 	%f34, %f25, 0f32A57060, %f33;
	mov.b32 	%r28, %f30;
	shl.b32 	%r29, %r28, 23;
	mov.b32 	%f35, %r29;
	ex2.approx.ftz.f32 	%f36, %f34;
	fma.rn.f32 	%f37, %f36, %f35, %f127;
	ld.shared.f32 	%f38, [%r55];
	fma.rn.f32 	%f39, %f38, 0f3BBB989D, 0f3F000000;
	cvt.sat.f32.f32 	%f40, %f39;
	fma.rm.f32 	%f41, %f40, %f29, %f28;
	add.f32 	%f42, %f41, 0fCB40007F;
	neg.f32 	%f43, %f42;
	fma.rn.f32 	%f44, %f38, 0f3FB8AA3B, %f43;
	fma.rn.f32 	%f45, %f38, 0f32A57060, %f44;
	mov.b32 	%r30, %f41;
	shl.b32 	%r31, %r30, 23;
	mov.b32 	%f46, %r31;
	ex2.approx.ftz.f32 	%f47, %f45;
	fma.rn.f32 	%f48, %f47, %f46, %f37;
	ld.shared.f32 	%f49, [%r55+4];
	fma.rn.f32 	%f50, %f49, 0f3BBB989D, 0f3F000000;
	cvt.sat.f32.f32 	%f51, %f50;
	fma.rm.f32 	%f52, %f51, %f29, %f28;
	add.f32 	%f53, %f52, 0fCB40007F;
	neg.f32 	%f54, %f53;
	fma.rn.f32 	%f55, %f49, 0f3FB8AA3B, %f54;
	fma.rn.f32 	%f56, %f49, 0f32A57060, %f55;
	mov.b32 	%r32, %f52;
	shl.b32 	%r33, %r32, 23;
	mov.b32 	%f57, %r33;
	ex2.approx.ftz.f32 	%f58, %f56;
	fma.rn.f32 	%f59, %f58, %f57, %f48;
	ld.shared.f32 	%f60, [%r55+8];
	fma.rn.f32 	%f61, %f60, 0f3BBB989D, 0f3F000000;
	cvt.sat.f32.f32 	%f62, %f61;
	fma.rm.f32 	%f63, %f62, %f29, %f28;
	add.f32 	%f64, %f63, 0fCB40007F;
	neg.f32 	%f65, %f64;
	fma.rn.f32 	%f66, %f60, 0f3FB8AA3B, %f65;
	fma.rn.f32 	%f67, %f60, 0f32A57060, %f66;
	mov.b32 	%r34, %f63;
	shl.b32 	%r35, %r34, 23;
	mov.b32 	%f68, %r35;
	ex2.approx.ftz.f32 	%f69, %f67;
	fma.rn.f32 	%f127, %f69, %f68, %f59;
	add.s32 	%r57, %r57, 4;
	add.s32 	%r56, %r56, 4;
	add.s32 	%r55, %r55, 16;
	setp.ne.s32 	%p4, %r57, 0;
	@%p4 bra 	$L__BB11_4;
	add.s32 	%r59, %r56, 1;
$L__BB11_6:
	setp.eq.s32 	%p5, %r2, 0;
	@%p5 bra 	$L__BB11_11;
	setp.eq.s32 	%p6, %r2, 1;
	@%p6 bra 	$L__BB11_9;
	shl.b32 	%r36, %r59, 2;
	add.s32 	%r38, %r18, %r36;
	ld.shared.f32 	%f71, [%r38];
	fma.rn.f32 	%f72, %f71, 0f3BBB989D, 0f3F000000;
	cvt.sat.f32.f32 	%f73, %f72;
	mov.f32 	%f74, 0f4B400001;
	mov.f32 	%f75, 0f437C0000;
	fma.rm.f32 	%f76, %f73, %f75, %f74;
	add.f32 	%f77, %f76, 0fCB40007F;
	neg.f32 	%f78, %f77;
	fma.rn.f32 	%f79, %f71, 0f3FB8AA3B, %f78;
	fma.rn.f32 	%f80, %f71, 0f32A57060, %f79;
	mov.b32 	%r39, %f76;
	shl.b32 	%r40, %r39, 23;
	mov.b32 	%f81, %r40;
	ex2.approx.ftz.f32 	%f82, %f80;
	fma.rn.f32 	%f83, %f82, %f81, %f127;
	ld.shared.f32 	%f84, [%r38+4];
	fma.rn.f32 	%f85, %f84, 0f3BBB989D, 0f3F000000;
	cvt.sat.f32.f32 	%f86, %f85;
	fma.rm.f32 	%f87, %f86, %f75, %f74;
	add.f32 	%f88, %f87, 0fCB40007F;
	neg.f32 	%f89, %f88;
	fma.rn.f32 	%f90, %f84, 0f3FB8AA3B, %f89;
	fma.rn.f32 	%f91, %f84, 0f32A57060, %f90;
	mov.b32 	%r41, %f87;
	shl.b32 	%r42, %r41, 23;
	mov.b32 	%f92, %r42;
	ex2.approx.ftz.f32 	%f93, %f91;
	fma.rn.f32 	%f127, %f93, %f92, %f83;
	add.s32 	%r59, %r59, 2;
$L__BB11_9:
	and.b32  	%r43, %r1, 1;
	setp.eq.b32 	%p7, %r43, 1;
	not.pred 	%p8, %p7;
	@%p8 bra 	$L__BB11_11;
	shl.b32 	%r44, %r59, 2;
	add.s32 	%r46, %r18, %r44;
	ld.shared.f32 	%f94, [%r46];
	fma.rn.f32 	%f95, %f94, 0f3BBB989D, 0f3F000000;
	cvt.sat.f32.f32 	%f96, %f95;
	mov.f32 	%f97, 0f4B400001;
	mov.f32 	%f98, 0f437C0000;
	fma.rm.f32 	%f99, %f96, %f98, %f97;
	add.f32 	%f100, %f99, 0fCB40007F;
	neg.f32 	%f101, %f100;
	fma.rn.f32 	%f102, %f94, 0f3FB8AA3B, %f101;
	fma.rn.f32 	%f103, %f94, 0f32A57060, %f102;
	mov.b32 	%r47, %f99;
	shl.b32 	%r48, %r47, 23;
	mov.b32 	%f104, %r48;
	ex2.approx.ftz.f32 	%f105, %f103;
	fma.rn.f32 	%f127, %f105, %f104, %f127;
$L__BB11_11:
	mov.u32 	%r49, %ctaid.x;
	shl.b32 	%r50, %r49, 2;
	add.s32 	%r52, %r18, %r50;
	ld.shared.f32 	%f106, [%r52];
	fma.rn.f32 	%f107, %f106, 0f3BBB989D, 0f3F000000;
	cvt.sat.f32.f32 	%f108, %f107;
	mov.f32 	%f109, 0f4B400001;
	mov.f32 	%f110, 0f437C0000;
	fma.rm.f32 	%f111, %f108, %f110, %f109;
	add.f32 	%f112, %f111, 0fCB40007F;
	neg.f32 	%f113, %f112;
	fma.rn.f32 	%f114, %f106, 0f3FB8AA3B, %f113;
	fma.rn.f32 	%f115, %f106, 0f32A57060, %f114;
	mov.b32 	%r53, %f111;
	shl.b32 	%r54, %r53, 23;
	mov.b32 	%f116, %r54;
	ex2.approx.ftz.f32 	%f117, %f115;
	mul.f32 	%f118, %f117, %f116;
	div.rn.f32 	%f119, %f118, %f127;
	setp.eq.s32 	%p9, %r49, %r14;
	selp.f32 	%f120, 0f3F800000, 0f00000000, %p9;
	sub.f32 	%f121, %f119, %f120;
	cvta.to.global.u64 	%rd6, %rd1;
	mul.wide.u32 	%rd7, %r49, 4;
	add.s64 	%rd8, %rd6, %rd7;
	st.global.f32 	[%rd8], %f121;
$L__BB11_12:
	ret;

}
	// .globl	_Z12NMKernel_newPfS_ii
.visible .entry _Z12NMKernel_newPfS_ii(
	.param .u64 .ptr .align 1 _Z12NMKernel_newPfS_ii_param_0,
	.param .u64 .ptr .align 1 _Z12NMKernel_newPfS_ii_param_1,
	.param .u32 _Z12NMKernel_newPfS_ii_param_2,
	.param .u32 _Z12NMKernel_newPfS_ii_param_3
)
{
	.reg .b32 	%r<8>;
	.reg .b32 	%f<3>;
	.reg .b64 	%rd<8>;
	.reg .b64 	%fd<4>;

	ld.param.u64 	%rd1, [_Z12NMKernel_newPfS_ii_param_0];
	ld.param.u64 	%rd2, [_Z12NMKernel_newPfS_ii_param_1];
	ld.param.u32 	%r1, [_Z12NMKernel_newPfS_ii_param_2];
	ld.param.u32 	%r2, [_Z12NMKernel_newPfS_ii_param_3];
	cvta.to.global.u64 	%rd3, %rd2;
	cvta.to.global.u64 	%rd4, %rd1;
	mov.u32 	%r3, %ctaid.x;
	mov.u32 	%r4, %ctaid.y;
	mov.u32 	%r5, %ctaid.z;
	mad.lo.s32 	%r6, %r1, %r5, %r4;
	mad.lo.s32 	%r7, %r6, %r2, %r3;
	mul.wide.s32 	%rd5, %r7, 4;
	add.s64 	%rd6, %rd4, %rd5;
	ld.global.f32 	%f1, [%rd6];
	cvt.f64.f32 	%fd1, %f1;
	add.f64 	%fd2, %fd1, 0dBFE0000000000000;
	add.f64 	%fd3, %fd2, %fd2;
	cvt.rn.f32.f64 	%f2, %fd3;
	add.s64 	%rd7, %rd3, %rd5;
	st.global.f32 	[%rd7], %f2;
	ret;

}
	// .globl	_Z18FC_final_newKernalPfPiS0_ii
.visible .entry _Z18FC_final_newKernalPfPiS0_ii(
	.param .u64 .ptr .align 1 _Z18FC_final_newKernalPfPiS0_ii_param_0,
	.param .u64 .ptr .align 1 _Z18FC_final_newKernalPfPiS0_ii_param_1,
	.param .u64 .ptr .align 1 _Z18FC_final_newKernalPfPiS0_ii_param_2,
	.param .u32 _Z18FC_final_newKernalPfPiS0_ii_param_3,
	.param .u32 _Z18FC_final_newKernalPfPiS0_ii_param_4
)
{
	.reg .pred 	%p<41>;
	.reg .b32 	%r<131>;
	.reg .b32 	%f<71>;
	.reg .b64 	%rd<12>;
	// demoted variable
	.shared .align 4 .b8 _ZZ18FC_final_newKernalPfPiS0_iiE4ds_N[512];
	ld.param.u64 	%rd3, [_Z18FC_final_newKernalPfPiS0_ii_param_0];
	ld.param.u64 	%rd1, [_Z18FC_final_newKernalPfPiS0_ii_param_1];
	ld.param.u64 	%rd2, [_Z18FC_final_newKernalPfPiS0_ii_param_2];
	ld.param.u32 	%r38, [_Z18FC_final_newKernalPfPiS0_ii_param_3];
	cvta.to.global.u64 	%rd4, %rd3;
	mov.u32 	%r1, %ctaid.x;
	mov.u32 	%r39, %tid.x;
	mad.lo.s32 	%r40, %r38, %r1, %r39;
	mul.wide.s32 	%rd5, %r40, 4;
	add.s64 	%rd6, %rd4, %rd5;
	ld.global.f32 	%f11, [%rd6];
	shl.b32 	%r41, %r39, 2;
	mov.u32 	%r42, _ZZ18FC_final_newKernalPfPiS0_iiE4ds_N;
	add.s32 	%r43, %r42, %r41;
	st.shared.f32 	[%r43], %f11;
	bar.sync 	0;
	setp.ne.s32 	%p1, %r39, 0;
	@%p1 bra 	$L__BB13_16;
	setp.lt.s32 	%p2, %r38, 2;
	mov.b32 	%r130, 0;
	@%p2 bra 	$L__BB13_15;
	ld.shared.f32 	%f68, [_ZZ18FC_final_newKernalPfPiS0_iiE4ds_N];
	add.s32 	%r2, %r38, -1;
	add.s32 	%r48, %r38, -2;
	and.b32  	%r3, %r2, 15;
	setp.lt.u32 	%p3, %r48, 15;
	mov.b32 	%r130, 0;
	mov.b32 	%r121, 1;
	@%p3 bra 	$L__BB13_6;
	add.s32 	%r114, %r42, 32;
	and.b32  	%r4, %r2, -16;
	mov.b32 	%r115, 0;
	mov.u32 	%r130, %r115;
$L__BB13_4:
	.pragma "nounroll";
	add.s32 	%r52, %r115, 1;
	ld.shared.f32 	%f12, [%r114+-28];
	setp.gt.f32 	%p4, %f12, %f68;
	selp.f32 	%f13, %f12, %f68, %p4;
	selp.b32 	%r53, %r52, %r130, %p4;
	ld.shared.f32 	%f14, [%r114+-24];
	setp.gt.f32 	%p5, %f14, %f13;
	selp.f32 	%f15, %f14, %f13, %p5;
	add.s32 	%r54, %r115, 2;
	selp.b32 	%r55, %r54, %r53, %p5;
	ld.shared.f32 	%f16, [%r114+-20];
	setp.gt.f32 	%p6, %f16, %f15;
	selp.f32 	%f17, %f16, %f15, %p6;
	add.s32 	%r56, %r115, 3;
	selp.b32 	%r57, %r56, %r55, %p6;
	ld.shared.f32 	%f18, [%r114+-16];
	setp.gt.f32 	%p7, %f18, %f17;
	selp.f32 	%f19, %f18, %f17, %p7;
	add.s32 	%r58, %r115, 4;
	selp.b32 	%r59, %r58, %r57, %p7;
	ld.shared.f32 	%f20, [%r114+-12];
	setp.gt.f32 	%p8, %f20, %f19;
	selp.f32 	%f21, %f20, %f19, %p8;
	add.s32 	%r60, %r115, 5;
	selp.b32 	%r61, %r60, %r59, %p8;
	ld.shared.f32 	%f22, [%r114+-8];
	setp.gt.f32 	%p9, %f22, %f21;
	selp.f32 	%f23, %f22, %f21, %p9;
	add.s32 	%r62, %r115, 6;
	selp.b32 	%r63, %r62, %r61, %p9;
	ld.shared.f32 	%f24, [%r114+-4];
	setp.gt.f32 	%p10, %f24, %f23;
	selp.f32 	%f25, %f24, %f23, %p10;
	add.s32 	%r64, %r115, 7;
	selp.b32 	%r65, %r64, %r63, %p10;
	ld.shared.f32 	%f26, [%r114];
	setp.gt.f32 	%p11, %f26, %f25;
	selp.f32 	%f27, %f26, %f25, %p11;
	add.s32 	%r66, %r115, 8;
	selp.b32 	%r67, %r66, %r65, %p11;
	ld.shared.f32 	%f28, [%r114+4];
	setp.gt.f32 	%p12, %f28, %f27;
	selp.f32 	%f29, %f28, %f27, %p12;
	add.s32 	%r68, %r115, 9;
	selp.b32 	%r69, %r68, %r67, %p12;
	ld.shared.f32 	%f30, [%r114+8];
	setp.gt.f32 	%p13, %f30, %f29;
	selp.f32 	%f31, %f30, %f29, %p13;
	add.s32 	%r70, %r115, 10;
	selp.b32 	%r71, %r70, %r69, %p13;
	ld.shared.f32 	%f32, [%r114+12];
	setp.gt.f32 	%p14, %f32, %f31;
	selp.f32 	%f33, %f32, %f31, %p14;
	add.s32 	%r72, %r115, 11;
	selp.b32 	%r73, %r72, %r71, %p14;
	ld.shared.f32 	%f34, [%r114+16];
	setp.gt.f32 	%p15, %f34, %f33;
	selp.f32 	%f35, %f34, %f33, %p15;
	add.s32 	%r74, %r115, 12;
	selp.b32 	%r75, %r74, %r73, %p15;
	ld.shared.f32 	%f36, [%r114+20];
	setp.gt.f32 	%p16, %f36, %f35;
	selp.f32 	%f37, %f36, %f35, %p16;
	add.s32 	%r76, %r115, 13;
	selp.b32 	%r77, %r76, %r75, %p16;
	ld.shared.f32 	%f38, [%r114+24];
	setp.gt.f32 	%p17, %f38, %f37;
	selp.f32 	%f39, %f38, %f37, %p17;
	add.s32 	%r78, %r115, 14;
	selp.b32 	%r79, %r78, %r77, %p17;
	ld.shared.f32 	%f40, [%r114+28];
	setp.gt.f32 	%p18, %f40, %f39;
	selp.f32 	%f41, %f40, %f39, %p18;
	add.s32 	%r80, %r115, 15;
	selp.b32 	%r81, %r80, %r79, %p18;
	ld.shared.f32 	%f42, [%r114+32];
	setp.gt.f32 	%p19, %f42, %f41;
	selp.f32 	%f68, %f42, %f41, %p19;
	add.s32 	%r115, %r115, 16;
	selp.b32 	%r130, %r115, %r81, %p19;
	add.s32 	%r114, %r114, 64;
	setp.ne.s32 	%p20, %r115, %r4;
	@%p20 bra 	$L__BB13_4;
	add.s32 	%r121, %r115, 1;
$L__BB13_6:
	setp.eq.s32 	%p21, %r3, 0;
	@%p21 bra 	$L__BB13_15;
	and.b32  	%r15, %r2, 7;
	setp.lt.u32 	%p22, %r3, 8;
	@%p22 bra 	$L__BB13_9;
	shl.b32 	%r83, %r121, 2;
	add.s32 	%r85, %r42, %r83;
	ld.shared.f32 	%f43, [%r85];
	setp.gt.f32 	%p23, %f43, %f68;
	selp.f32 	%f44, %f43, %f68, %p23;
	selp.b32 	%r86, %r121, %r130, %p23;
	add.s32 	%r87, %r121, 1;
	ld.shared.f32 	%f45, [%r85+4];
	setp.gt.f32 	%p24, %f45, %f44;
	selp.f32 	%f46, %f45, %f44, %p24;
	selp.b32 	%r88, %r87, %r86, %p24;
	add.s32 	%r89, %r121, 2;
	ld.shared.f32 	%f47, [%r85+8];
	setp.gt.f32 	%p25, %f47, %f46;
	selp.f32 	%f48, %f47, %f46, %p25;
	selp.b32 	%r90, %r89, %r88, %p25;
	add.s32 	%r91, %r121, 3;
	ld.shared.f32 	%f49, [%r85+12];
	setp.gt.f32 	%p26, %f49, %f48;
	selp.f32 	%f50, %f49, %f48, %p26;
	selp.b32 	%r92, %r91, %r90, %p26;
	add.s32 	%r93, %r121, 4;
	ld.shared.f32 	%f51, [%r85+16];
	setp.gt.f32 	%p27, %f51, %f50;
	selp.f32 	%f52, %f51, %f50, %p27;
	selp.b32 	%r94, %r93, %r92, %p27;
	add.s32 	%r95, %r121, 5;
	ld.shared.f32 	%f53, [%r85+20];
	setp.gt.f32 	%p28, %f53, %f52;
	selp.f32 	%f54, %f53, %f52, %p28;
	selp.b32 	%r96, %r95, %r94, %p28;
	add.s32 	%r97, %r121, 6;
	ld.shared.f32 	%f55, [%r85+24];
	setp.gt.f32 	%p29, %f55, %f54;
	selp.f32 	%f56, %f55, %f54, %p29;
	selp.b32 	%r98, %r97, %r96, %p29;
	add.s32 	%r99, %r121, 7;
	ld.shared.f32 	%f57, [%r85+28];
	setp.gt.f32 	%p30, %f57, %f56;
	selp.f32 	%f68, %f57, %f56, %p30;
	selp.b32 	%r130, %r99, %r98, %p30;
	add.s32 	%r121, %r121, 8;
$L__BB13_9:
	setp.eq.s32 	%p31, %r15, 0;
	@%p31 bra 	$L__BB13_15;
	and.b32  	%r21, %r2, 3;
	setp.lt.u32 	%p32, %r15, 4;
	@%p32 bra 	$L__BB13_12;
	shl.b32 	%r101, %r121, 2;
	add.s32 	%r103, %r42, %r101;
	ld.shared.f32 	%f58, [%r103];
	setp.gt.f32 	%p33, %f58, %f68;
	selp.f32 	%f59, %f58, %f68, %p33;
	selp.b32 	%r104, %r121, %r130, %p33;
	add.s32 	%r105, %r121, 1;
	ld.shared.f32 	%f60, [%r103+4];
	setp.gt.f32 	%p34, %f60, %f59;
	selp.f32 	%f61, %f60, %f59, %p34;
	selp.b32 	%r106, %r105, %r104, %p34;
	add.s32 	%r107, %r121, 2;
	ld.shared.f32 	%f62, [%r103+8];
	setp.gt.f32 	%p35, %f62, %f61;
	selp.f32 	%f63, %f62, %f61, %p35;
	selp.b32 	%r108, %r107, %r106, %p35;
	add.s32 	%r109, %r121, 3;
	ld.shared.f32 	%f64, [%r103+12];
	setp.gt.f32 	%p36, %f64, %f63;
	selp.f32 	%f68, %f64, %f63, %p36;
	selp.b32 	%r130, %r109, %r108, %p36;
	add.s32 	%r121, %r121, 4;
$L__BB13_12:
	setp.eq.s32 	%p37, %r21, 0;
	@%p37 bra 	$L__BB13_15;
	shl.b32 	%r110, %r121, 2;
	add.s32 	%r127, %r42, %r110;
	neg.s32 	%r126, %r21;
$L__BB13_14:
	.pragma "nounroll";
	ld.shared.f32 	%f65, [%r127];
	setp.gt.f32 	%p38, %f65, %f68;
	selp.f32 	%f68, %f65, %f68, %p38;
	selp.b32 	%r130, %r121, %r130, %p38;
	add.s32 	%r121, %r121, 1;
	add.s32 	%r127, %r127, 4;
	add.s32 	%r126, %r126, 1;
	setp.ne.s32 	%p39, %r126, 0;
	@%p39 bra 	$L__BB13_14;
$L__BB13_15:
	cvta.to.global.u64 	%rd7, %rd1;
	mul.wide.u32 	%rd8, %r1, 4;
	add.s64 	%rd9, %rd7, %rd8;
	ld.global.u32 	%r112, [%rd9];
	setp.eq.s32 	%p40, %r130, %r112;
	selp.u32 	%r113, 1, 0, %p40;
	cvta.to.global.u64 	%rd10, %rd2;
	add.s64 	%rd11, %rd10, %rd8;
	st.global.u32 	[%rd11], %r113;
$L__BB13_16:
	ret;

}
	// .globl	_Z16BP_UPDATE_KernalPfS_if
.visible .entry _Z16BP_UPDATE_KernalPfS_if(
	.param .u64 .ptr .align 1 _Z16BP_UPDATE_KernalPfS_if_param_0,
	.param .u64 .ptr .align 1 _Z16BP_UPDATE_KernalPfS_if_param_1,
	.param .u32 _Z16BP_UPDATE_KernalPfS_if_param_2,
	.param .f32 _Z16BP_UPDATE_KernalPfS_if_param_3
)
{
	.reg .pred 	%p<2>;
	.reg .b32 	%r<7>;
	.reg .b32 	%f<5>;
	.reg .b64 	%rd<8>;

	ld.param.u64 	%rd1, [_Z16BP_UPDATE_KernalPfS_if_param_0];
	ld.param.u64 	%rd2, [_Z16BP_UPDATE_KernalPfS_if_param_1];
	ld.param.u32 	%r2, [_Z16BP_UPDATE_KernalPfS_if_param_2];
	ld.param.f32 	%f1, [_Z16BP_UPDATE_KernalPfS_if_param_3];
	mov.u32 	%r3, %tid.x;
	mov.u32 	%r4, %tid.y;
	mov.u32 	%r5, %ctaid.x;
	mad.lo.s32 	%r6, %r4, 12, %r3;
	mad.lo.s32 	%r1, %r5, 144, %r6;
	setp.ge.s32 	%p1, %r1, %r2;
	@%p1 bra 	$L__BB14_2;
	cvta.to.global.u64 	%rd3, %rd1;
	cvta.to.global.u64 	%rd4, %rd2;
	mul.wide.u32 	%rd5, %r1, 4;
	add.s64 	%rd6, %rd3, %rd5;
	ld.global.f32 	%f2, [%rd6];
	add.s64 	%rd7, %rd4, %rd5;
	ld.global.f32 	%f3, [%rd7];
	fma.rn.f32 	%f4, %f1, %f3, %f2;
	st.global.f32 	[%rd6], %f4;
$L__BB14_2:
	ret;

}


// ===== COMPILED SASS (sm_100) =====

	.target	sm_100

	.elftype	@"ET_EXEC"


//--------------------- .note.nv.tkinfo           --------------------------
	.section	.note.nv.tkinfo,"",@"SHT_NOTE"
	.sectionflags	@"SHF_NOTE_NV_TKINFO"
	.tkinfo
        /*0018*/ 	.word	0x00000002
        /*0030*/ 	.string	""
        /*0030*/ 	.string	"ptxas"
        /*0030*/ 	.string	"Cuda compilation tools, release 13.0, V13.0.88"
        /*0030*/ 	.string	"Build cuda_13.0.r13.0/compiler.36424714_0"
        /*0030*/ 	.string	"-arch sm_100 -m 64 "



//--------------------- .note.nv.cuinfo           --------------------------
	.section	.note.nv.cuinfo,"",@"SHT_NOTE"
	.sectionflags	@"SHF_NOTE_NV_CUINFO"
        /*0018*/ 	.short	0x0002
        /*001a*/ 	.short	0x0064
        /*001c*/ 	.short	0x0082
	.zero		2


//--------------------- .nv.info                  --------------------------
	.section	.nv.info,"",@"SHT_CUDA_INFO"
	.align	4


	//----- nvinfo : EIATTR_REGCOUNT
	.align		4
        /*0000*/ 	.byte	0x04, 0x2f
        /*0002*/ 	.short	(.L_5 - .L_4)
	.align		4
.L_4:
        /*0004*/ 	.word	index@(_Z10add_arraysPiS_S_i)
        /*0008*/ 	.word	0x0000000c


	//----- nvinfo : EIATTR_FRAME_SIZE
	.align		4
.L_5:
        /*000c*/ 	.byte	0x04, 0x11
        /*000e*/ 	.short	(.L_7 - .L_6)
	.align		4
.L_6:
        /*0010*/ 	.word	index@(_Z10add_arraysPiS_S_i)
        /*0014*/ 	.word	0x00000000


	//----- nvinfo : EIATTR_REGCOUNT
	.align		4
.L_7:
        /*0018*/ 	.byte	0x04, 0x2f
        /*001a*/ 	.short	(.L_9 - .L_8)
	.align		4
.L_8:
        /*001c*/ 	.word	index@(_Z21Conv2D_convKernel_newPfS_S_iiii)
        /*0020*/ 	.word	0x0000001f


	//----- nvinfo : EIATTR_FRAME_SIZE
	.align		4
.L_9:
        /*0024*/ 	.byte	0x04, 0x11
        /*0026*/ 	.short	(.L_11 - .L_10)
	.align		4
.L_10:
        /*0028*/ 	.word	index@(_Z21Conv2D_convKernel_newPfS_S_iiii)
        /*002c*/ 	.word	0x00000000


	//----- nvinfo : EIATTR_REGCOUNT
	.align		4
.L_11:
        /*0030*/ 	.byte	0x04, 0x2f
        /*0032*/ 	.short	(.L_13 - .L_12)
	.align		4
.L_12:
        /*0034*/ 	.word	index@(_Z20Conv2D_addKernel_newPfS_iiiiS_b)
        /*0038*/ 	.word	0x0000001a


	//----- nvinfo : EIATTR_FRAME_SIZE
	.align		4
.L_13:
        /*003c*/ 	.byte	0x04, 0x11
        /*003e*/ 	.short	(.L_15 - .L_14)
	.align		4
.L_14:
        /*0040*/ 	.word	index@(_Z20Conv2D_addKernel_newPfS_iiiiS_b)
        /*0044*/ 	.word	0x00000000


	//----- nvinfo : EIATTR_REGCOUNT
	.align		4
.L_15:
        /*0048*/ 	.byte	0x04, 0x2f
        /*004a*/ 	.short	(.L_17 - .L_16)
	.align		4
.L_16:
        /*004c*/ 	.word	index@(_Z11Conv2D_spinPfS_ii)
        /*0050*/ 	.word	0x0000000e


	//----- nvinfo : EIATTR_FRAME_SIZE
	.align		4
.L_17:
        /*0054*/ 	.byte	0x04, 0x11
        /*0056*/ 	.short	(.L_19 - .L_18)
	.align		4
.L_18:
        /*0058*/ 	.word	index@(_Z11Conv2D_spinPfS_ii)
        /*005c*/ 	.word	0x00000000


	//----- nvinfo : EIATTR_REGCOUNT
	.align		4
.L_19:
        /*0060*/ 	.byte	0x04, 0x2f
        /*0062*/ 	.short	(.L_21 - .L_20)
	.align		4
.L_20:
        /*0064*/ 	.word	index@(_Z14Conv2D_paddingPfS_S_iiiib)
        /*0068*/ 	.word	0x00000010


	//----- nvinfo : EIATTR_FRAME_SIZE
	.align		4
.L_21:
        /*006c*/ 	.byte	0x04, 0x11
        /*006e*/ 	.short	(.L_23 - .L_22)
	.align		4
.L_22:
        /*0070*/ 	.word	index@(_Z14Conv2D_paddingPfS_S_iiiib)
        /*0074*/ 	.word	0x00000000


	//----- nvinfo : EIATTR_REGCOUNT
	.align		4
.L_23:
        /*0078*/ 	.byte	0x04, 0x2f
        /*007a*/ 	.short	(.L_25 - .L_24)
	.align		4
.L_24:
        /*007c*/ 	.word	index@(_Z13Conv2D_weightPfS_S_S_iiib)
        /*0080*/ 	.word	0x00000025


	//----- nvinfo : EIATTR_FRAME_SIZE
	.align		4
.L_25:
        /*0084*/ 	.byte	0x04, 0x11
        /*0086*/ 	.short	(.L_27 - .L_26)
	.align		4
.L_26:
        /*0088*/ 	.word	index@(_Z13Conv2D_weightPfS_S_S_iiib)
        /*008c*/ 	.word	0x00000000


	//----- nvinfo : EIATTR_REGCOUNT
	.align		4
.L_27:
        /*0090*/ 	.byte	0x04, 0x2f
        /*0092*/ 	.short	(.L_29 - .L_28)
	.align		4
.L_28:
        /*0094*/ 	.word	index@(_Z11Conv2D_biasPfS_S_iiib)
        /*0098*/ 	.word	0x0000001d


	//----- nvinfo : EIATTR_FRAME_SIZE
	.align		4
.L_29:
        /*009c*/ 	.byte	0x04, 0x11
        /*009e*/ 	.short	(.L_31 - .L_30)
	.align		4
.L_30:
        /*00a0*/ 	.word	index@(_Z11Conv2D_biasPfS_S_iiib)
        /*00a4*/ 	.word	0x00000000


	//----- nvinfo : EIATTR_REGCOUNT
	.align		4
.L_31:
        /*00a8*/ 	.byte	0x04, 0x2f
        /*00aa*/ 	.short	(.L_33 - .L_32)
	.align		4
.L_32:
        /*00ac*/ 	.word	index@(_Z23MaxPool_groupKernel_newPfS_iii)
        /*00b0*/ 	.word	0x00000016


	//----- nvinfo : EIATTR_FRAME_SIZE
	.align		4
.L_33:
        /*00b4*/ 	.byte	0x04, 0x11
        /*00b6*/ 	.short	(.L_35 - .L_34)
	.align		4
.L_34:
        /*00b8*/ 	.word	index@(_Z23MaxPool_groupKernel_newPfS_iii)
        /*00bc*/ 	.word	0x00000000


	//----- nvinfo : EIATTR_REGCOUNT
	.align		4
.L_35:
        /*00c0*/ 	.byte	0x04, 0x2f
        /*00c2*/ 	.short	(.L_37 - .L_36)
	.align		4
.L_36:
        /*00c4*/ 	.word	index@(_Z17MaxPool_bp_kernalPfS_S_iii)
        /*00c8*/ 	.word	0x00000012


	//----- nvinfo : EIATTR_FRAME_SIZE
	.align		4
.L_37:
        /*00cc*/ 	.byte	0x04, 0x11
        /*00ce*/ 	.short	(.L_39 - .L_38)
	.align		4
.L_38:
        /*00d0*/ 	.word	index@($__internal_1_$__cuda_sm20_rcp_rn_f32_slowpath)
        /*00d4*/ 	.word	0x00000000


	//----- nvinfo : EIATTR_FRAME_SIZE
	.align		4
.L_39:
        /*00d8*/ 	.byte	0x04, 0x11
        /*00da*/ 	.short	(.L_41 - .L_40)
	.align		4
.L_40:
        /*00dc*/ 	.word	index@(_Z17MaxPool_bp_kernalPfS_S_iii)
        /*00e0*/ 	.word	0x00000000


	//----- nvinfo : EIATTR_REGCOUNT
	.align		4
.L_41:
        /*00e4*/ 	.byte	0x04, 0x2f
        /*00e6*/ 	.short	(.L_43 - .L_42)
	.align		4
.L_42:
        /*00e8*/ 	.word	index@(_Z12FCKernel_newPfS_S_S_iib)
        /*00ec*/ 	.word	0x00000018


	//----- nvinfo : EIATTR_FRAME_SIZE
	.align		4
.L_43:
        /*00f0*/ 	.byte	0x04, 0x11
        /*00f2*/ 	.short	(.L_45 - .L_44)
	.align		4
.L_44:
        /*00f4*/ 	.word	index@(_Z12FCKernel_newPfS_S_S_iib)
        /*00f8*/ 	.word	0x00000000


	//----- nvinfo : EIATTR_REGCOUNT
	.align		4
.L_45:
        /*00fc*/ 	.byte	0x04, 0x2f
        /*00fe*/ 	.short	(.L_47 - .L_46)
	.align		4
.L_46:
        /*0100*/ 	.word	index@(_Z16FC_bp_neu_kernalPfS_S_S_S_S_S_iib)
        /*0104*/ 	.word	0x0000001f


	//----- nvinfo : EIATTR_FRAME_SIZE
	.align		4
.L_47:
        /*0108*/ 	.byte	0x04, 0x11
        /*010a*/ 	.short	(.L_49 - .L_48)
	.align		4
.L_48:
        /*010c*/ 	.word	index@(_Z16FC_bp_neu_kernalPfS_S_S_S_S_S_iib)
        /*0110*/ 	.word	0x00000000


	//----- nvinfo : EIATTR_REGCOUNT
	.align		4
.L_49:
        /*0114*/ 	.byte	0x04, 0x2f
        /*0116*/ 	.short	(.L_51 - .L_50)
	.align		4
.L_50:
        /*0118*/ 	.word	index@(_Z18FC_final_bp_kernalPfiS_i)
        /*011c*/ 	.word	0x00000012


	//----- nvinfo : EIATTR_FRAME_SIZE
	.align		4
.L_51:
        /*0120*/ 	.byte	0x04, 0x11
        /*0122*/ 	.short	(.L_53 - .L_52)
	.align		4
.L_52:
        /*0124*/ 	.word	index@($__internal_0_$__cuda_sm3x_div_rn_noftz_f32_slowpath)
        /*0128*/ 	.word	0x00000000


	//----- nvinfo : EIATTR_FRAME_SIZE
	.align		4
.L_53:
        /*012c*/ 	.byte	0x04, 0x11
        /*012e*/ 	.short	(.L_55 - .L_54)
	.align		4
.L_54:
        /*0130*/ 	.word	index@(_Z18FC_final_bp_kernalPfiS_i)
        /*0134*/ 	.word	0x00000000


	//----- nvinfo : EIATTR_REGCOUNT
	.align		4
.L_55:
        /*0138*/ 	.byte	0x04, 0x2f
        /*013a*/ 	.short	(.L_57 - .L_56)
	.align		4
.L_56:
        /*013c*/ 	.word	index@(_Z12NMKernel_newPfS_ii)
        /*0140*/ 	.word	0x0000000c


	//----- nvinfo : EIATTR_FRAME_SIZE
	.align		4
.L_57:
        /*0144*/ 	.byte	0x04, 0x11
        /*0146*/ 	.short	(.L_59 - .L_58)
	.align		4
.L_58:
        /*0148*/ 	.word	index@(_Z12NMKernel_newPfS_ii)
        /*014c*/ 	.word	0x00000000


	//----- nvinfo : EIATTR_REGCOUNT
	.align		4
.L_59:
        /*0150*/ 	.byte	0x04, 0x2f
        /*0152*/ 	.short	(.L_61 - .L_60)
	.align		4
.L_60:
        /*0154*/ 	.word	index@(_Z18FC_final_newKernalPfPiS0_ii)
        /*0158*/ 	.word	0x00000013


	//----- nvinfo : EIATTR_FRAME_SIZE
	.align		4
.L_61:
        /*015c*/ 	.byte	0x04, 0x11
        /*015e*/ 	.short	(.L_63 - .L_62)
	.align		4
.L_62:
        /*0160*/ 	.word	index@(_Z18FC_final_newKernalPfPiS0_ii)
        /*0164*/ 	.word	0x00000000


	//----- nvinfo : EIATTR_REGCOUNT
	.align		4
.L_63:
        /*0168*/ 	.byte	0x04, 0x2f
        /*016a*/ 	.short	(.L_65 - .L_64)
	.align		4
.L_64:
        /*016c*/ 	.word	index@(_Z16BP_UPDATE_KernalPfS_if)
        /*0170*/ 	.word	0x0000000a


	//----- nvinfo : EIATTR_FRAME_SIZE
	.align		4
.L_65:
        /*0174*/ 	.byte	0x04, 0x11
        /*0176*/ 	.short	(.L_67 - .L_66)
	.align		4
.L_66:
        /*0178*/ 	.word	index@(_Z16BP_UPDATE_KernalPfS_if)
        /*017c*/ 	.word	0x00000000


	//----- nvinfo : EIATTR_MIN_STACK_SIZE
	.align		4
.L_67:
        /*0180*/ 	.byte	0x04, 0x12
        /*0182*/ 	.short	(.L_69 - .L_68)
	.align		4
.L_68:
        /*0184*/ 	.word	index@(_Z16BP_UPDATE_KernalPfS_if)
        /*0188*/ 	.word	0x00000000


	//----- nvinfo : EIATTR_MIN_STACK_SIZE
	.align		4
.L_69:
        /*018c*/ 	.byte	0x04, 0x12
        /*018e*/ 	.short	(.L_71 - .L_70)
	.align		4
.L_70:
        /*0190*/ 	.word	index@(_Z18FC_final_newKernalPfPiS0_ii)
        /*0194*/ 	.word	0x00000000


	//----- nvinfo : EIATTR_MIN_STACK_SIZE
	.align		4
.L_71:
        /*0198*/ 	.byte	0x04, 0x12
        /*019a*/ 	.short	(.L_73 - .L_72)
	.align		4
.L_72:
        /*019c*/ 	.word	index@(_Z12NMKernel_newPfS_ii)
        /*01a0*/ 	.word	0x00000000


	//----- nvinfo : EIATTR_MIN_STACK_SIZE
	.align		4
.L_73:
        /*01a4*/ 	.byte	0x04, 0x12
        /*01a6*/ 	.short	(.L_75 - .L_74)
	.align		4
.L_74:
        /*01a8*/ 	.word	index@(_Z18FC_final_bp_kernalPfiS_i)
        /*01ac*/ 	.word	0x00000000


	//----- nvinfo : EIATTR_MIN_STACK_SIZE
	.align		4
.L_75:
        /*01b0*/ 	.byte	0x04, 0x12
        /*01b2*/ 	.short	(.L_77 - .L_76)
	.align		4
.L_76:
        /*01b4*/ 	.word	index@(_Z16FC_bp_neu_kernalPfS_S_S_S_S_S_iib)
        /*01b8*/ 	.word	0x00000000


	//----- nvinfo : EIATTR_MIN_STACK_SIZE
	.align		4
.L_77:
        /*01bc*/ 	.byte	0x04, 0x12
        /*01be*/ 	.short	(.L_79 - .L_78)
	.align		4
.L_78:
        /*01c0*/ 	.word	index@(_Z12FCKernel_newPfS_S_S_iib)
        /*01c4*/ 	.word	0x00000000


	//----- nvinfo : EIATTR_MIN_STACK_SIZE
	.align		4
.L_79:
        /*01c8*/ 	.byte	0x04, 0x12
        /*01ca*/ 	.short	(.L_81 - .L_80)
	.align		4
.L_80:
        /*01cc*/ 	.word	index@(_Z17MaxPool_bp_kernalPfS_S_iii)
        /*01d0*/ 	.word	0x00000000


	//----- nvinfo : EIATTR_MIN_STACK_SIZE
	.align		4
.L_81:
        /*01d4*/ 	.byte	0x04, 0x12
        /*01d6*/ 	.short	(.L_83 - .L_82)
	.align		4
.L_82:
        /*01d8*/ 	.word	index@(_Z23MaxPool_groupKernel_newPfS_iii)
        /*01dc*/ 	.word	0x00000000


	//----- nvinfo : EIATTR_MIN_STACK_SIZE
	.align		4
.L_83:
        /*01e0*/ 	.byte	0x04, 0x12
        /*01e2*/ 	.short	(.L_85 - .L_84)
	.align		4
.L_84:
        /*01e4*/ 	.word	index@(_Z11Conv2D_biasPfS_S_iiib)
        /*01e8*/ 	.word	0x00000000


	//----- nvinfo : EIATTR_MIN_STACK_SIZE
	.align		4
.L_85:
        /*01ec*/ 	.byte	0x04, 0x12
        /*01ee*/ 	.short	(.L_87 - .L_86)
	.align		4
.L_86:
        /*01f0*/ 	.word	index@(_Z13Conv2D_weightPfS_S_S_iiib)
        /*01f4*/ 	.word	0x00000000


	//----- nvinfo : EIATTR_MIN_STACK_SIZE
	.align		4
.L_87:
        /*01f8*/ 	.byte	0x04, 0x12
        /*01fa*/ 	.short	(.L_89 - .L_88)
	.align		4
.L_88:
        /*01fc*/ 	.word	index@(_Z14Conv2D_paddingPfS_S_iiiib)
        /*0200*/ 	.word	0x00000000


	//----- nvinfo : EIATTR_MIN_STACK_SIZE
	.align		4
.L_89:
        /*0204*/ 	.byte	0x04, 0x12
        /*0206*/ 	.short	(.L_91 - .L_90)
	.align		4
.L_90:
        /*0208*/ 	.word	index@(_Z11Conv2D_spinPfS_ii)
        /*020c*/ 	.word	0x00000000


	//----- nvinfo : EIATTR_MIN_STACK_SIZE
	.align		4
.L_91:
        /*0210*/ 	.byte	0x04, 0x12
        /*0212*/ 	.short	(.L_93 - .L_92)
	.align		4
.L_92:
        /*0214*/ 	.word	index@(_Z20Conv2D_addKernel_newPfS_iiiiS_b)
        /*0218*/ 	.word	0x00000000


	//----- nvinfo : EIATTR_MIN_STACK_SIZE
	.align		4
.L_93:
        /*021c*/ 	.byte	0x04, 0x12
        /*021e*/ 	.short	(.L_95 - .L_94)
	.align		4
.L_94:
        /*0220*/ 	.word	index@(_Z21Conv2D_convKernel_newPfS_S_iiii)
        /*0224*/ 	.word	0x00000000


	//----- nvinfo : EIATTR_MIN_STACK_SIZE
	.align		4
.L_95:
        /*0228*/ 	.byte	0x04, 0x12
        /*022a*/ 	.short	(.L_97 - .L_96)
	.align		4
.L_96:
        /*022c*/ 	.word	index@(_Z10add_arraysPiS_S_i)
        /*0230*/ 	.word	0x00000000
.L_97:


//--------------------- .nv.compat                --------------------------
	.section	.nv.compat,"",@"SHT_CUDA_COMPAT_INFO"
	.align	4
        /*0000*/ 	.byte	0x02, 0x09, 0x00, 0x00, 0x02, 0x02, 0x01, 0x00, 0x02, 0x05, 0x05, 0x00, 0x03, 0x07, 0x01, 0x01
        /*0010*/ 	.byte	0x02, 0x03, 0x00, 0x00, 0x02, 0x06, 0x01, 0x00, 0x04, 0x0b, 0x08, 0x00, 0x01, 0x00, 0x00, 0x00
        /*0020*/ 	.byte	0x00, 0x00, 0x00, 0x00


//--------------------- .nv.info._Z16BP_UPDATE_KernalPfS_if --------------------------
	.section	.nv.info._Z16BP_UPDATE_KernalPfS_if,"",@"SHT_CUDA_INFO"
	.sectionflags	@""
	.align	4


	//----- nvinfo : EIATTR_CUDA_API_VERSION
	.align		4
        /*0000*/ 	.byte	0x04, 0x37
        /*0002*/ 	.short	(.L_99 - .L_98)
.L_98:
        /*0004*/ 	.word	0x00000082


	//----- nvinfo : EIATTR_KPARAM_INFO
	.align		4
.L_99:
        /*0008*/ 	.byte	0x04, 0x17
        /*000a*/ 	.short	(.L_101 - .L_100)
.L_100:
        /*000c*/ 	.word	0x00000000
        /*0010*/ 	.short	0x0003
        /*0012*/ 	.short	0x0014
        /*0014*/ 	.byte	0x00, 0xf0, 0x11, 0x00


	//----- nvinfo : EIATTR_KPARAM_INFO
	.align		4
.L_101:
        /*0018*/ 	.byte	0x04, 0x17
        /*001a*/ 	.short	(.L_103 - .L_102)
.L_102:
        /*001c*/ 	.word	0x00000000
        /*0020*/ 	.short	0x0002
        /*0022*/ 	.short	0x0010
        /*0024*/ 	.byte	0x00, 0xf0, 0x11, 0x00


	//----- nvinfo : EIATTR_KPARAM_INFO
	.align		4
.L_103:
        /*0028*/ 	.byte	0x04, 0x17
        /*002a*/ 	.short	(.L_105 - .L_104)
.L_104:
        /*002c*/ 	.word	0x00000000
        /*0030*/ 	.short	0x0001
        /*0032*/ 	.short	0x0008
        /*0034*/ 	.byte	0x00, 0xf5, 0x21, 0x00


	//----- nvinfo : EIATTR_KPARAM_INFO
	.align		4
.L_105:
        /*0038*/ 	.byte	0x04, 0x17
        /*003a*/ 	.short	(.L_107 - .L_106)
.L_106:
        /*003c*/ 	.word	0x00000000
        /*0040*/ 	.short	0x0000
        /*0042*/ 	.short	0x0000
        /*0044*/ 	.byte	0x00, 0xf5, 0x21, 0x00


	//----- nvinfo : EIATTR_SPARSE_MMA_MASK
	.align		4
.L_107:
        /*0048*/ 	.byte	0x03, 0x50
        /*004a*/ 	.short	0x0000


	//----- nvinfo : EIATTR_MAXREG_COUNT
	.align		4
        /*004c*/ 	.byte	0x03, 0x1b
        /*004e*/ 	.short	0x00ff


	//----- nvinfo : EIATTR_MERCURY_ISA_VERSION
	.align		4
        /*0050*/ 	.byte	0x03, 0x5f
        /*0052*/ 	.short	0x0101


	//----- nvinfo : EIATTR_VRC_CTA_INIT_COUNT
	.align		4
        /*0054*/ 	.byte	0x02, 0x4a
	.zero		1
	.zero		1


	//----- nvinfo : EIATTR_EXIT_INSTR_OFFSETS
	.align		4
        /*0058*/ 	.byte	0x04, 0x1c
        /*005a*/ 	.short	(.L_109 - .L_108)


	//   ....[0]....
.L_108:
        /*005c*/ 	.word	0x00000080


	//   ....[1]....
        /*0060*/ 	.word	0x00000130


	//----- nvinfo : EIATTR_CBANK_PARAM_SIZE
	.align		4
.L_109:
        /*0064*/ 	.byte	0x03, 0x19
        /*0066*/ 	.short	0x0018


	//----- nvinfo : EIATTR_PARAM_CBANK
	.align		4
        /*0068*/ 	.byte	0x04, 0x0a
        /*006a*/ 	.short	(.L_111 - .L_110)
	.align		4
.L_110:
        /*006c*/ 	.word	index@(.nv.constant0._Z16BP_UPDATE_KernalPfS_if)
        /*0070*/ 	.short	0x0380
        /*0072*/ 	.short	0x0018


	//----- nvinfo : EIATTR_SW_WAR
	.align		4
.L_111:
        /*0074*/ 	.byte	0x04, 0x36
        /*0076*/ 	.short	(.L_113 - .L_112)
.L_112:
        /*0078*/ 	.word	0x00000008
.L_113:


//--------------------- .nv.info._Z18FC_final_newKernalPfPiS0_ii --------------------------
	.section	.nv.info._Z18FC_final_newKernalPfPiS0_ii,"",@"SHT_CUDA_INFO"
	.sectionflags	@""
	.align	4


	//----- nvinfo : EIATTR_CUDA_API_VERSION
	.align		4
        /*0000*/ 	.byte	0x04, 0x37
        /*0002*/ 	.short	(.L_115 - .L_114)
.L_114:
        /*0004*/ 	.word	0x00000082


	//----- nvinfo : EIATTR_KPARAM_INFO
	.align		4
.L_115:
        /*0008*/ 	.byte	0x04, 0x17
        /*000a*/ 	.short	(.L_117 - .L_116)
.L_116:
        /*000c*/ 	.word	0x00000000
        /*0010*/ 	.short	0x0004
        /*0012*/ 	.short	0x001c
        /*0014*/ 	.byte	0x00, 0xf0, 0x11, 0x00


	//----- nvinfo : EIATTR_KPARAM_INFO
	.align		4
.L_117:
        /*0018*/ 	.byte	0x04, 0x17
        /*001a*/ 	.short	(.L_119 - .L_118)
.L_118:
        /*001c*/ 	.word	0x00000000
        /*0020*/ 	.short	0x0003
        /*0022*/ 	.short	0x0018
        /*0024*/ 	.byte	0x00, 0xf0, 0x11, 0x00


	//----- nvinfo : EIATTR_KPARAM_INFO
	.align		4
.L_119:
        /*0028*/ 	.byte	0x04, 0x17
        /*002a*/ 	.short	(.L_121 - .L_120)
.L_120:
        /*002c*/ 	.word	0x00000000
        /*0030*/ 	.short	0x0002
        /*0032*/ 	.short	0x0010
        /*0034*/ 	.byte	0x00, 0xf5, 0x21, 0x00


	//----- nvinfo : EIATTR_KPARAM_INFO
	.align		4
.L_121:
        /*0038*/ 	.byte	0x04, 0x17
        /*003a*/ 	.short	(.L_123 - .L_122)
.L_122:
        /*003c*/ 	.word	0x00000000
        /*0040*/ 	.short	0x0001
        /*0042*/ 	.short	0x0008
        /*0044*/ 	.byte	0x00, 0xf5, 0x21, 0x00


	//----- nvinfo : EIATTR_KPARAM_INFO
	.align		4
.L_123:
        /*0048*/ 	.byte	0x04, 0x17
        /*004a*/ 	.short	(.L_125 - .L_124)
.L_124:
        /*004c*/ 	.word	0x00000000
        /*0050*/ 	.short	0x0000
        /*0052*/ 	.short	0x0000
        /*0054*/ 	.byte	0x00, 0xf5, 0x21, 0x00


	//----- nvinfo : EIATTR_SPARSE_MMA_MASK
	.align		4
.L_125:
        /*0058*/ 	.byte	0x03, 0x50
        /*005a*/ 	.short	0x0000


	//----- nvinfo : EIATTR_MAXREG_COUNT
	.align		4
        /*005c*/ 	.byte	0x03, 0x1b
        /*005e*/ 	.short	0x00ff


	//----- nvinfo : EIATTR_NUM_BARRIERS
	.align		4
        /*0060*/ 	.byte	0x02, 0x4c
        /*0062*/ 	.byte	0x01
	.zero		1


	//----- nvinfo : EIATTR_MERCURY_ISA_VERSION
	.align		4
        /*0064*/ 	.byte	0x03, 0x5f
        /*0066*/ 	.short	0x0101


	//----- nvinfo : EIATTR_UNUSED_LOAD_BYTE_OFFSET
	.align		4
        /*0068*/ 	.byte	0x04, 0x44
        /*006a*/ 	.short	(.L_127 - .L_126)


	//   ....[0]....
.L_126:
        /*006c*/ 	.word	0x000001f0
        /*0070*/ 	.word	0x0000fff0


	//----- nvinfo : EIATTR_VRC_CTA_INIT_COUNT
	.align		4
.L_127:
        /*0074*/ 	.byte	0x02, 0x4a
	.zero		1
	.zero		1


	//----- nvinfo : EIATTR_EXIT_INSTR_OFFSETS
	.align		4
        /*0078*/ 	.byte	0x04, 0x1c
        /*007a*/ 	.short	(.L_129 - .L_128)


	//   ....[0]....
.L_128:
        /*007c*/ 	.word	0x00000100


	//   ....[1]....
        /*0080*/ 	.word	0x00000ac0


	//----- nvinfo : EIATTR_CBANK_PARAM_SIZE
	.align		4
.L_129:
        /*0084*/ 	.byte	0x03, 0x19
        /*0086*/ 	.short	0x0020


	//----- nvinfo : EIATTR_PARAM_CBANK
	.align		4
        /*0088*/ 	.byte	0x04, 0x0a
        /*008a*/ 	.short	(.L_131 - .L_130)
	.align		4
.L_130:
        /*008c*/ 	.word	index@(.nv.constant0._Z18FC_final_newKernalPfPiS0_ii)
        /*0090*/ 	.short	0x0380
        /*0092*/ 	.short	0x0020


	//----- nvinfo : EIATTR_SW_WAR
	.align		4
.L_131:
        /*0094*/ 	.byte	0x04, 0x36
        /*0096*/ 	.short	(.L_133 - .L_132)
.L_132:
        /*0098*/ 	.word	0x00000008
.L_133:


//--------------------- .nv.info._Z12NMKernel_newPfS_ii --------------------------
	.section	.nv.info._Z12NMKernel_newPfS_ii,"",@"SHT_CUDA_INFO"
	.sectionflags	@""
	.align	4


	//----- nvinfo : EIATTR_CUDA_API_VERSION
	.align		4
        /*0000*/ 	.byte	0x04, 0x37
        /*0002*/ 	.short	(.L_135 - .L_134)
.L_134:
        /*0004*/ 	.word	0x00000082


	//----- nvinfo : EIATTR_KPARAM_INFO
	.align		4
.L_135:
        /*0008*/ 	.byte	0x04, 0x17
        /*000a*/ 	.short	(.L_137 - .L_136)
.L_136:
        /*000c*/ 	.word	0x00000000
        /*0010*/ 	.short	0x0003
        /*0012*/ 	.short	0x0014
        /*0014*/ 	.byte	0x00, 0xf0, 0x11, 0x00


	//----- nvinfo : EIATTR_KPARAM_INFO
	.align		4
.L_137:
        /*0018*/ 	.byte	0x04, 0x17
        /*001a*/ 	.short	(.L_139 - .L_138)
.L_138:
        /*001c*/ 	.word	0x00000000
        /*0020*/ 	.short	0x0002
        /*0022*/ 	.short	0x0010
        /*0024*/ 	.byte	0x00, 0xf0, 0x11, 0x00


	//----- nvinfo : EIATTR_KPARAM_INFO
	.align		4
.L_139:
        /*0028*/ 	.byte	0x04, 0x17
        /*002a*/ 	.short	(.L_141 - .L_140)
.L_140:
        /*002c*/ 	.word	0x00000000
        /*0030*/ 	.short	0x0001
        /*0032*/ 	.short	0x0008
        /*0034*/ 	.byte	0x00, 0xf5, 0x21, 0x00


	//----- nvinfo : EIATTR_KPARAM_INFO
	.align		4
.L_141:
        /*0038*/ 	.byte	0x04, 0x17
        /*003a*/ 	.short	(.L_143 - .L_142)
.L_142:
        /*003c*/ 	.word	0x00000000
        /*0040*/ 	.short	0x0000
        /*0042*/ 	.short	0x0000
        /*0044*/ 	.byte	0x00, 0xf5, 0x21, 0x00


	//----- nvinfo : EIATTR_SPARSE_MMA_MASK
	.align		4
.L_143:
        /*0048*/ 	.byte	0x03, 0x50
        /*004a*/ 	.short	0x0000


	//----- nvinfo : EIATTR_MAXREG_COUNT
	.align		4
        /*004c*/ 	.byte	0x03, 0x1b
        /*004e*/ 	.short	0x00ff


	//----- nvinfo : EIATTR_MERCURY_ISA_VERSION
	.align		4
        /*0050*/ 	.byte	0x03, 0x5f
        /*0052*/ 	.short	0x0101


	//----- nvinfo : EIATTR_VRC_CTA_INIT_COUNT
	.align		4
        /*0054*/ 	.byte	0x02, 0x4a
	.zero		1
	.zero		1


	//----- nvinfo : EIATTR_EXIT_INSTR_OFFSETS
	.align		4
        /*0058*/ 	.byte	0x04, 0x1c
        /*005a*/ 	.short	(.L_145 - .L_144)


	//   ....[0]....
.L_144:
        /*005c*/ 	.word	0x00000120


	//----- nvinfo : EIATTR_CBANK_PARAM_SIZE
	.align		4
.L_145:
        /*0060*/ 	.byte	0x03, 0x19
        /*0062*/ 	.short	0x0018


	//----- nvinfo : EIATTR_PARAM_CBANK
	.align		4
        /*0064*/ 	.byte	0x04, 0x0a
        /*0066*/ 	.short	(.L_147 - .L_146)
	.align		4
.L_146:
        /*0068*/ 	.word	index@(.nv.constant0._Z12NMKernel_newPfS_ii)
        /*006c*/ 	.short	0x0380
        /*006e*/ 	.short	0x0018


	//----- nvinfo : EIATTR_SW_WAR
	.align		4
.L_147:
        /*0070*/ 	.byte	0x04, 0x36
        /*0072*/ 	.short	(.L_149 - .L_148)
.L_148:
        /*0074*/ 	.word	0x00000008
.L_149:


//--------------------- .nv.info._Z18FC_final_bp_kernalPfiS_i --------------------------
	.section	.nv.info._Z18FC_final_bp_kernalPfiS_i,"",@"SHT_CUDA_INFO"
	.sectionflags	@""
	.align	4


	//----- nvinfo : EIATTR_CUDA_API_VERSION
	.align		4
        /*0000*/ 	.byte	0x04, 0x37
        /*0002*/ 	.short	(.L_151 - .L_150)
.L_150:
        /*0004*/ 	.word	0x00000082


	//----- nvinfo : EIATTR_KPARAM_INFO
	.align		4
.L_151:
        /*0008*/ 	.byte	0x04, 0x17
        /*000a*/ 	.short	(.L_153 - .L_152)
.L_152:
        /*000c*/ 	.word	0x00000000
        /*0010*/ 	.short	0x0003
        /*0012*/ 	.short	0x0018
        /*0014*/ 	.byte	0x00, 0xf0, 0x11, 0x00


	//----- nvinfo : EIATTR_KPARAM_INFO
	.align		4
.L_153:
        /*0018*/ 	.byte	0x04, 0x17
        /*001a*/ 	.short	(.L_155 - .L_154)
.L_154:
        /*001c*/ 	.word	0x00000000
        /*0020*/ 	.short	0x0002
        /*0022*/ 	.short	0x0010
        /*0024*/ 	.byte	0x00, 0xf5, 0x21, 0x00


	//----- nvinfo : EIATTR_KPARAM_INFO
	.align		4
.L_155:
        /*0028*/ 	.byte	0x04, 0x17
        /*002a*/ 	.short	(.L_157 - .L_156)
.L_156:
        /*002c*/ 	.word	0x00000000
        /*0030*/ 	.short	0x0001
        /*0032*/ 	.short	0x0008
        /*0034*/ 	.byte	0x00, 0xf0, 0x11, 0x00


	//----- nvinfo : EIATTR_KPARAM_INFO
	.align		4
.L_157:
        /*0038*/ 	.byte	0x04, 0x17
        /*003a*/ 	.short	(.L_159 - .L_158)
.L_158:
        /*003c*/ 	.word	0x00000000
        /*0040*/ 	.short	0x0000
        /*0042*/ 	.short	0x0000
        /*0044*/ 	.byte	0x00, 0xf5, 0x21, 0x00


	//----- nvinfo : EIATTR_SPARSE_MMA_MASK
	.align		4
.L_159:
        /*0048*/ 	.byte	0x03, 0x50
        /*004a*/ 	.short	0x0000


	//----- nvinfo : EIATTR_MAXREG_COUNT
	.align		4
        /*004c*/ 	.byte	0x03, 0x1b
        /*004e*/ 	.short	0x00ff


	//----- nvinfo : EIATTR_NUM_BARRIERS
	.align		4
        /*0050*/ 	.byte	0x02, 0x4c
        /*0052*/ 	.byte	0x01
	.zero		1


	//----- nvinfo : EIATTR_MERCURY_ISA_VERSION
	.align		4
        /*0054*/ 	.byte	0x03, 0x5f
        /*0056*/ 	.short	0x0101


	//----- nvinfo : EIATTR_VRC_CTA_INIT_COUNT
	.align		4
        /*0058*/ 	.byte	0x02, 0x4a
	.zero		1
	.zero		1


	//----- nvinfo : EIATTR_EXIT_INSTR_OFFSETS
	.align		4
        /*005c*/ 	.byte	0x04, 0x1c
        /*005e*/ 	.short	(.L_161 - .L_160)


	//   ....[0]....
.L_160:
        /*0060*/ 	.word	0x000000d0


	//   ....[1]....
        /*0064*/ 	.word	0x00000920


	//----- nvinfo : EIATTR_CRS_STACK_SIZE
	.align		4
.L_161:
        /*0068*/ 	.byte	0x04, 0x1e
        /*006a*/ 	.short	(.L_163 - .L_162)
.L_162:
        /*006c*/ 	.word	0x00000000


	//----- nvinfo : EIATTR_CBANK_PARAM_SIZE
	.align		4
.L_163:
        /*0070*/ 	.byte	0x03, 0x19
        /*0072*/ 	.short	0x001c


	//----- nvinfo : EIATTR_PARAM_CBANK
	.align		4
        /*0074*/ 	.byte	0x04, 0x0a
        /*0076*/ 	.short	(.L_165 - .L_164)
	.align		4
.L_164:
        /*0078*/ 	.word	index@(.nv.constant0._Z18FC_final_bp_kernalPfiS_i)
        /*007c*/ 	.short	0x0380
        /*007e*/ 	.short	0x001c


	//----- nvinfo : EIATTR_SW_WAR
	.align		4
.L_165:
        /*0080*/ 	.byte	0x04, 0x36
        /*0082*/ 	.short	(.L_167 - .L_166)
.L_166:
        /*0084*/ 	.word	0x00000008
.L_167:


//--------------------- .nv.info._Z16FC_bp_neu_kernalPfS_S_S_S_S_S_iib --------------------------
	.section	.nv.info._Z16FC_bp_neu_kernalPfS_S_S_S_S_S_iib,"",@"SHT_CUDA_INFO"
	.sectionflags	@""
	.align	4


	//----- nvinfo : EIATTR_CUDA_API_VERSION
	.align		4
        /*0000*/ 	.byte	0x04, 0x37
        /*0002*/ 	.short	(.L_169 - .L_168)
.L_168:
        /*0004*/ 	.word	0x00000082


	//----- nvinfo : EIATTR_KPARAM_INFO
	.align		4
.L_169:
        /*0008*/ 	.byte	0x04, 0x17
        /*000a*/ 	.short	(.L_171 - .L_170)
.L_170:
        /*000c*/ 	.word	0x00000000
        /*0010*/ 	.short	0x0009
        /*0012*/ 	.short	0x0040
        /*0014*/ 	.byte	0x00, 0xf0, 0x05, 0x00


	//----- nvinfo : EIATTR_KPARAM_INFO
	.align		4
.L_171:
        /*0018*/ 	.byte	0x04, 0x17
        /*001a*/ 	.short	(.L_173 - .L_172)
.L_172:
        /*001c*/ 	.word	0x00000000
        /*0020*/ 	.short	0x0008
        /*0022*/ 	.short	0x003c
        /*0024*/ 	.byte	0x00, 0xf0, 0x11, 0x00


	//----- nvinfo : EIATTR_KPARAM_INFO
	.align		4
.L_173:
        /*0028*/ 	.byte	0x04, 0x17
        /*002a*/ 	.short	(.L_175 - .L_174)
.L_174:
        /*002c*/ 	.word	0x00000000
        /*0030*/ 	.short	0x0007
        /*0032*/ 	.short	0x0038
        /*0034*/ 	.byte	0x00, 0xf0, 0x11, 0x00


	//----- nvinfo : EIATTR_KPARAM_INFO
	.align		4
.L_175:
        /*0038*/ 	.byte	0x04, 0x17
        /*003a*/ 	.short	(.L_177 - .L_176)
.L_176:
        /*003c*/ 	.word	0x00000000
        /*0040*/ 	.short	0x0006
        /*0042*/ 	.short	0x0030
        /*0044*/ 	.byte	0x00, 0xf5, 0x21, 0x00


	//----- nvinfo : EIATTR_KPARAM_INFO
	.align		4
.L_177:
        /*0048*/ 	.byte	0x04, 0x17
        /*004a*/ 	.short	(.L_179 - .L_178)
.L_178:
        /*004c*/ 	.word	0x00000000
        /*0050*/ 	.short	0x0005
        /*0052*/ 	.short	0x0028
        /*0054*/ 	.byte	0x00, 0xf5, 0x21, 0x00


	//----- nvinfo : EIATTR_KPARAM_INFO
	.align		4
.L_179:
        /*0058*/ 	.byte	0x04, 0x17
        /*005a*/ 	.short	(.L_181 - .L_180)
.L_180:
        /*005c*/ 	.word	0x00000000
        /*0060*/ 	.short	0x0004
        /*0062*/ 	.short	0x0020
        /*0064*/ 	.byte	0x00, 0xf5, 0x21, 0x00


	//----- nvinfo : EIATTR_KPARAM_INFO
	.align		4
.L_181:
        /*0068*/ 	.byte	0x04, 0x17
        /*006a*/ 	.short	(.L_183 - .L_182)
.L_182:
        /*006c*/ 	.word	0x00000000
        /*0070*/ 	.short	0x0003
        /*0072*/ 	.short	0x0018
        /*0074*/ 	.byte	0x00, 0xf5, 0x21, 0x00


	//----- nvinfo : EIATTR_KPARAM_INFO
	.align		4
.L_183:
        /*0078*/ 	.byte	0x04, 0x17
        /*007a*/ 	.short	(.L_185 - .L_184)
.L_184:
        /*007c*/ 	.word	0x00000000
        /*0080*/ 	.short	0x0002
        /*0082*/ 	.short	0x0010
        /*0084*/ 	.byte	0x00, 0xf5, 0x21, 0x00


	//----- nvinfo : EIATTR_KPARAM_INFO
	.align		4
.L_185:
        /*0088*/ 	.byte	0x04, 0x17
        /*008a*/ 	.short	(.L_187 - .L_186)
.L_186:
        /*008c*/ 	.word	0x00000000
        /*0090*/ 	.short	0x0001
        /*0092*/ 	.short	0x0008
        /*0094*/ 	.byte	0x00, 0xf5, 0x21, 0x00


	//----- nvinfo : EIATTR_KPARAM_INFO
	.align		4
.L_187:
        /*0098*/ 	.byte	0x04, 0x17
        /*009a*/ 	.short	(.L_189 - .L_188)
.L_188:
        /*009c*/ 	.word	0x00000000
        /*00a0*/ 	.short	0x0000
        /*00a2*/ 	.short	0x0000
        /*00a4*/ 	.byte	0x00, 0xf5, 0x21, 0x00


	//----- nvinfo : EIATTR_SPARSE_MMA_MASK
	.align		4
.L_189:
        /*00a8*/ 	.byte	0x03, 0x50
        /*00aa*/ 	.short	0x0000


	//----- nvinfo : EIATTR_MAXREG_COUNT
	.align		4
        /*00ac*/ 	.byte	0x03, 0x1b
        /*00ae*/ 	.short	0x00ff


	//----- nvinfo : EIATTR_NUM_BARRIERS
	.align		4
        /*00b0*/ 	.byte	0x02, 0x4c
        /*00b2*/ 	.byte	0x01
	.zero		1


	//----- nvinfo : EIATTR_MERCURY_ISA_VERSION
	.align		4
        /*00b4*/ 	.byte	0x03, 0x5f
        /*00b6*/ 	.short	0x0101


	//----- nvinfo : EIATTR_UNUSED_LOAD_BYTE_OFFSET
	.align		4
        /*00b8*/ 	.byte	0x04, 0x44
        /*00ba*/ 	.short	(.L_191 - .L_190)


	//   ....[0]....
.L_190:
        /*00bc*/ 	.word	0x00000320
        /*00c0*/ 	.word	0x0000fff0


	//   ....[1]....
        /*00c4*/ 	.word	0x00000350
        /*00c8*/ 	.word	0x0000fff0


	//----- nvinfo : EIATTR_VRC_CTA_INIT_COUNT
	.align		4
.L_191:
        /*00cc*/ 	.byte	0x02, 0x4a
	.zero		1
	.zero		1


	//----- nvinfo : EIATTR_EXIT_INSTR_OFFSETS
	.align		4
        /*00d0*/ 	.byte	0x04, 0x1c
        /*00d2*/ 	.short	(.L_193 - .L_192)


	//   ....[0]....
.L_192:
        /*00d4*/ 	.word	0x00000a30


	//   ....[1]....
        /*00d8*/ 	.word	0x00000a80


	//----- nvinfo : EIATTR_CRS_STACK_SIZE
	.align		4
.L_193:
        /*00dc*/ 	.byte	0x04, 0x1e
        /*00de*/ 	.short	(.L_195 - .L_194)
.L_194:
        /*00e0*/ 	.word	0x00000000


	//----- nvinfo : EIATTR_CBANK_PARAM_SIZE
	.align		4
.L_195:
        /*00e4*/ 	.byte	0x03, 0x19
        /*00e6*/ 	.short	0x0041


	//----- nvinfo : EIATTR_PARAM_CBANK
	.align		4
        /*00e8*/ 	.byte	0x04, 0x0a
        /*00ea*/ 	.short	(.L_197 - .L_196)
	.align		4
.L_196:
        /*00ec*/ 	.word	index@(.nv.constant0._Z16FC_bp_neu_kernalPfS_S_S_S_S_S_iib)
        /*00f0*/ 	.short	0x0380
        /*00f2*/ 	.short	0x0041


	//----- nvinfo : EIATTR_SW_WAR
	.align		4
.L_197:
        /*00f4*/ 	.byte	0x04, 0x36
        /*00f6*/ 	.short	(.L_199 - .L_198)
.L_198:
        /*00f8*/ 	.word	0x00000008
.L_199:


//--------------------- .nv.info._Z12FCKernel_newPfS_S_S_iib --------------------------
	.section	.nv.info._Z12FCKernel_newPfS_S_S_iib,"",@"SHT_CUDA_INFO"
	.sectionflags	@""
	.align	4


	//----- nvinfo : EIATTR_CUDA_API_VERSION
	.align		4
        /*0000*/ 	.byte	0x04, 0x37
        /*0002*/ 	.short	(.L_201 - .L_200)
.L_200:
        /*0004*/ 	.word	0x00000082


	//----- nvinfo : EIATTR_KPARAM_INFO
	.align		4
.L_201:
        /*0008*/ 	.byte	0x04, 0x17
        /*000a*/ 	.short	(.L_203 - .L_202)
.L_202:
        /*000c*/ 	.word	0x00000000
        /*0010*/ 	.short	0x0006
        /*0012*/ 	.short	0x0028
        /*0014*/ 	.byte	0x00, 0xf0, 0x05, 0x00


	//----- nvinfo : EIATTR_KPARAM_INFO
	.align		4
.L_203:
        /*0018*/ 	.byte	0x04, 0x17
        /*001a*/ 	.short	(.L_205 - .L_204)
.L_204:
        /*001c*/ 	.word	0x00000000
        /*0020*/ 	.short	0x0005
        /*0022*/ 	.short	0x0024
        /*0024*/ 	.byte	0x00, 0xf0, 0x11, 0x00


	//----- nvinfo : EIATTR_KPARAM_INFO
	.align		4
.L_205:
        /*0028*/ 	.byte	0x04, 0x17
        /*002a*/ 	.short	(.L_207 - .L_206)
.L_206:
        /*002c*/ 	.word	0x00000000
        /*0030*/ 	.short	0x0004
        /*0032*/ 	.short	0x0020
        /*0034*/ 	.byte	0x00, 0xf0, 0x11, 0x00


	//----- nvinfo : EIATTR_KPARAM_INFO
	.align		4
.L_207:
        /*0038*/ 	.byte	0x04, 0x17
        /*003a*/ 	.short	(.L_209 - .L_208)
.L_208:
        /*003c*/ 	.word	0x00000000
        /*0040*/ 	.short	0x0003
        /*0042*/ 	.short	0x0018
        /*0044*/ 	.byte	0x00, 0xf5, 0x21, 0x00


	//----- nvinfo : EIATTR_KPARAM_INFO
	.align		4
.L_209:
        /*0048*/ 	.byte	0x04, 0x17
        /*004a*/ 	.short	(.L_211 - .L_210)
.L_210:
        /*004c*/ 	.word	0x00000000
        /*0050*/ 	.short	0x0002
        /*0052*/ 	.short	0x0010
        /*0054*/ 	.byte	0x00, 0xf5, 0x21, 0x00


	//----- nvinfo : EIATTR_KPARAM_INFO
	.align		4
.L_211:
        /*0058*/ 	.byte	0x04, 0x17
        /*005a*/ 	.short	(.L_213 - .L_212)
.L_212:
        /*005c*/ 	.word	0x00000000
        /*0060*/ 	.short	0x0001
        /*0062*/ 	.short	0x0008
        /*0064*/ 	.byte	0x00, 0xf5, 0x21, 0x00


	//----- nvinfo : EIATTR_KPARAM_INFO
	.align		4
.L_213:
        /*0068*/ 	.byte	0x04, 0x17
        /*006a*/ 	.short	(.L_215 - .L_214)
.L_214:
        /*006c*/ 	.word	0x00000000
        /*0070*/ 	.short	0x0000
        /*0072*/ 	.short	0x0000
        /*0074*/ 	.byte	0x00, 0xf5, 0x21, 0x00


	//----- nvinfo : EIATTR_SPARSE_MMA_MASK
	.align		4
.L_215:
        /*0078*/ 	.byte	0x03, 0x50
        /*007a*/ 	.short	0x0000


	//----- nvinfo : EIATTR_MAXREG_COUNT
	.align		4
        /*007c*/ 	.byte	0x03, 0x1b
        /*007e*/ 	.short	0x00ff


	//----- nvinfo : EIATTR_NUM_BARRIERS
	.align		4
        /*0080*/ 	.byte	0x02, 0x4c
        /*0082*/ 	.byte	0x01
	.zero		1


	//----- nvinfo : EIATTR_MERCURY_ISA_VERSION
	.align		4
        /*0084*/ 	.byte	0x03, 0x5f
        /*0086*/ 	.short	0x0101


	//----- nvinfo : EIATTR_VRC_CTA_INIT_COUNT
	.align		4
        /*0088*/ 	.byte	0x02, 0x4a
	.zero		1
	.zero		1


	//----- nvinfo : EIATTR_EXIT_INSTR_OFFSETS
	.align		4
        /*008c*/ 	.byte	0x04, 0x1c
        /*008e*/ 	.short	(.L_217 - .L_216)


	//   ....[0]....
.L_216:
        /*0090*/ 	.word	0x00000160


	//   ....[1]....
        /*0094*/ 	.word	0x00000700


	//----- nvinfo : EIATTR_CBANK_PARAM_SIZE
	.align		4
.L_217:
        /*0098*/ 	.byte	0x03, 0x19
        /*009a*/ 	.short	0x0029


	//----- nvinfo : EIATTR_PARAM_CBANK
	.align		4
        /*009c*/ 	.byte	0x04, 0x0a
        /*009e*/ 	.short	(.L_219 - .L_218)
	.align		4
.L_218:
        /*00a0*/ 	.word	index@(.nv.constant0._Z12FCKernel_newPfS_S_S_iib)
        /*00a4*/ 	.short	0x0380
        /*00a6*/ 	.short	0x0029


	//----- nvinfo : EIATTR_SW_WAR
	.align		4
.L_219:
        /*00a8*/ 	.byte	0x04, 0x36
        /*00aa*/ 	.short	(.L_221 - .L_220)
.L_220:
        /*00ac*/ 	.word	0x00000008
.L_221:


//--------------------- .nv.info._Z17MaxPool_bp_kernalPfS_S_iii --------------------------
	.section	.nv.info._Z17MaxPool_bp_kernalPfS_S_iii,"",@"SHT_CUDA_INFO"
	.sectionflags	@""
	.align	4


	//----- nvinfo : EIATTR_CUDA_API_VERSION
	.align		4
        /*0000*/ 	.byte	0x04, 0x37
        /*0002*/ 	.short	(.L_223 - .L_222)
.L_222:
        /*0004*/ 	.word	0x00000082


	//----- nvinfo : EIATTR_KPARAM_INFO
	.align		4
.L_223:
        /*0008*/ 	.byte	0x04, 0x17
        /*000a*/ 	.short	(.L_225 - .L_224)
.L_224:
        /*000c*/ 	.word	0x00000000
        /*0010*/ 	.short	0x0005
        /*0012*/ 	.short	0x0020
        /*0014*/ 	.byte	0x00, 0xf0, 0x11, 0x00


	//----- nvinfo : EIATTR_KPARAM_INFO
	.align		4
.L_225:
        /*0018*/ 	.byte	0x04, 0x17
        /*001a*/ 	.short	(.L_227 - .L_226)
.L_226:
        /*001c*/ 	.word	0x00000000
        /*0020*/ 	.short	0x0004
        /*0022*/ 	.short	0x001c
        /*0024*/ 	.byte	0x00, 0xf0, 0x11, 0x00


	//----- nvinfo : EIATTR_KPARAM_INFO
	.align		4
.L_227:
        /*0028*/ 	.byte	0x04, 0x17
        /*002a*/ 	.short	(.L_229 - .L_228)
.L_228:
        /*002c*/ 	.word	0x00000000
        /*0030*/ 	.short	0x0003
        /*0032*/ 	.short	0x0018
        /*0034*/ 	.byte	0x00, 0xf0, 0x11, 0x00


	//----- nvinfo : EIATTR_KPARAM_INFO
	.align		4
.L_229:
        /*0038*/ 	.byte	0x04, 0x17
        /*003a*/ 	.short	(.L_231 - .L_230)
.L_230:
        /*003c*/ 	.word	0x00000000
        /*0040*/ 	.short	0x0002
        /*0042*/ 	.short	0x0010
        /*0044*/ 	.byte	0x00, 0xf5, 0x21, 0x00


	//----- nvinfo : EIATTR_KPARAM_INFO
	.align		4
.L_231:
        /*0048*/ 	.byte	0x04, 0x17
        /*004a*/ 	.short	(.L_233 - .L_232)
.L_232:
        /*004c*/ 	.word	0x00000000
        /*0050*/ 	.short	0x0001
        /*0052*/ 	.short	0x0008
        /*0054*/ 	.byte	0x00, 0xf5, 0x21, 0x00


	//----- nvinfo : EIATTR_KPARAM_INFO
	.align		4
.L_233:
        /*0058*/ 	.byte	0x04, 0x17
        /*005a*/ 	.short	(.L_235 - .L_234)
.L_234:
        /*005c*/ 	.word	0x00000000
        /*0060*/ 	.short	0x0000
        /*0062*/ 	.short	0x0000
        /*0064*/ 	.byte	0x00, 0xf5, 0x21, 0x00


	//----- nvinfo : EIATTR_SPARSE_MMA_MASK
	.align		4
.L_235:
        /*0068*/ 	.byte	0x03, 0x50
        /*006a*/ 	.short	0x0000


	//----- nvinfo : EIATTR_MAXREG_COUNT
	.align		4
        /*006c*/ 	.byte	0x03, 0x1b
        /*006e*/ 	.short	0x00ff


	//----- nvinfo : EIATTR_NUM_BARRIERS
	.align		4
        /*0070*/ 	.byte	0x02, 0x4c
        /*0072*/ 	.byte	0x01
	.zero		1


	//----- nvinfo : EIATTR_MERCURY_ISA_VERSION
	.align		4
        /*0074*/ 	.byte	0x03, 0x5f
        /*0076*/ 	.short	0x0101


	//----- nvinfo : EIATTR_VRC_CTA_INIT_COUNT
	.align		4
        /*0078*/ 	.byte	0x02, 0x4a
	.zero		1
	.zero		1


	//----- nvinfo : EIATTR_EXIT_INSTR_OFFSETS
	.align		4
        /*007c*/ 	.byte	0x04, 0x1c
        /*007e*/ 	.short	(.L_237 - .L_236)


	//   ....[0]....
.L_236:
        /*0080*/ 	.word	0x00000660


	//   ....[1]....
        /*0084*/ 	.word	0x000006b0


	//----- nvinfo : EIATTR_CRS_STACK_SIZE
	.align		4
.L_237:
        /*0088*/ 	.byte	0x04, 0x1e
        /*008a*/ 	.short	(.L_239 - .L_238)
.L_238:
        /*008c*/ 	.word	0x00000000


	//----- nvinfo : EIATTR_CBANK_PARAM_SIZE
	.align		4
.L_239:
        /*0090*/ 	.byte	0x03, 0x19
        /*0092*/ 	.short	0x0024


	//----- nvinfo : EIATTR_PARAM_CBANK
	.align		4
        /*0094*/ 	.byte	0x04, 0x0a
        /*0096*/ 	.short	(.L_241 - .L_240)
	.align		4
.L_240:
        /*0098*/ 	.word	index@(.nv.constant0._Z17MaxPool_bp_kernalPfS_S_iii)
        /*009c*/ 	.short	0x0380
        /*009e*/ 	.short	0x0024


	//----- nvinfo : EIATTR_SW_WAR
	.align		4
.L_241:
        /*00a0*/ 	.byte	0x04, 0x36
        /*00a2*/ 	.short	(.L_243 - .L_242)
.L_242:
        /*00a4*/ 	.word	0x00000008
.L_243:


//--------------------- .nv.info._Z23MaxPool_groupKernel_newPfS_iii --------------------------
	.section	.nv.info._Z23MaxPool_groupKernel_newPfS_iii,"",@"SHT_CUDA_INFO"
	.sectionflags	@""
	.align	4


	//----- nvinfo : EIATTR_CUDA_API_VERSION
	.align		4
        /*0000*/ 	.byte	0x04, 0x37
        /*0002*/ 	.short	(.L_245 - .L_244)
.L_244:
        /*0004*/ 	.word	0x00000082


	//----- nvinfo : EIATTR_KPARAM_INFO
	.align		4
.L_245:
        /*0008*/ 	.byte	0x04, 0x17
        /*000a*/ 	.short	(.L_247 - .L_246)
.L_246:
        /*000c*/ 	.word	0x00000000
        /*0010*/ 	.short	0x0004
        /*0012*/ 	.short	0x0018
        /*0014*/ 	.byte	0x00, 0xf0, 0x11, 0x00


	//----- nvinfo : EIATTR_KPARAM_INFO
	.align		4
.L_247:
        /*0018*/ 	.byte	0x04, 0x17
        /*001a*/ 	.short	(.L_249 - .L_248)
.L_248:
        /*001c*/ 	.word	0x00000000
        /*0020*/ 	.short	0x0003
        /*0022*/ 	.short	0x0014
        /*0024*/ 	.byte	0x00, 0xf0, 0x11, 0x00


	//----- nvinfo : EIATTR_KPARAM_INFO
	.align		4
.L_249:
        /*0028*/ 	.byte	0x04, 0x17
        /*002a*/ 	.short	(.L_251 - .L_250)
.L_250:
        /*002c*/ 	.word	0x00000000
        /*0030*/ 	.short	0x0002
        /*0032*/ 	.short	0x0010
        /*0034*/ 	.byte	0x00, 0xf0, 0x11, 0x00


	//----- nvinfo : EIATTR_KPARAM_INFO
	.align		4
.L_251:
        /*0038*/ 	.byte	0x04, 0x17
        /*003a*/ 	.short	(.L_253 - .L_252)
.L_252:
        /*003c*/ 	.word	0x00000000
        /*0040*/ 	.short	0x0001
        /*0042*/ 	.short	0x0008
        /*0044*/ 	.byte	0x00, 0xf5, 0x21, 0x00


	//----- nvinfo : EIATTR_KPARAM_INFO
	.align		4
.L_253:
        /*0048*/ 	.byte	0x04, 0x17
        /*004a*/ 	.short	(.L_255 - .L_254)
.L_254:
        /*004c*/ 	.word	0x00000000
        /*0050*/ 	.short	0x0000
        /*0052*/ 	.short	0x0000
        /*0054*/ 	.byte	0x00, 0xf5, 0x21, 0x00


	//----- nvinfo : EIATTR_SPARSE_MMA_MASK
	.align		4
.L_255:
        /*0058*/ 	.byte	0x03, 0x50
        /*005a*/ 	.short	0x0000


	//----- nvinfo : EIATTR_MAXREG_COUNT
	.align		4
        /*005c*/ 	.byte	0x03, 0x1b
        /*005e*/ 	.short	0x00ff


	//----- nvinfo : EIATTR_NUM_BARRIERS
	.align		4
        /*0060*/ 	.byte	0x02, 0x4c
        /*0062*/ 	.byte	0x01
	.zero		1


	//----- nvinfo : EIATTR_MERCURY_ISA_VERSION
	.align		4
        /*0064*/ 	.byte	0x03, 0x5f
        /*0066*/ 	.short	0x0101


	//----- nvinfo : EIATTR_VRC_CTA_INIT_COUNT
	.align		4
        /*0068*/ 	.byte	0x02, 0x4a
	.zero		1
	.zero		1


	//----- nvinfo : EIATTR_EXIT_INSTR_OFFSETS
	.align		4
        /*006c*/ 	.byte	0x04, 0x1c
        /*006e*/ 	.short	(.L_257 - .L_256)


	//   ....[0]....
.L_256:
        /*0070*/ 	.word	0x000001d0


	//   ....[1]....
        /*0074*/ 	.word	0x00000370


	//----- nvinfo : EIATTR_CBANK_PARAM_SIZE
	.align		4
.L_257:
        /*0078*/ 	.byte	0x03, 0x19
        /*007a*/ 	.short	0x001c


	//----- nvinfo : EIATTR_PARAM_CBANK
	.align		4
        /*007c*/ 	.byte	0x04, 0x0a
        /*007e*/ 	.short	(.L_259 - .L_258)
	.align		4
.L_258:
        /*0080*/ 	.word	index@(.nv.constant0._Z23MaxPool_groupKernel_newPfS_iii)
        /*0084*/ 	.short	0x0380
        /*0086*/ 	.short	0x001c


	//----- nvinfo : EIATTR_SW_WAR
	.align		4
.L_259:
        /*0088*/ 	.byte	0x04, 0x36
        /*008a*/ 	.short	(.L_261 - .L_260)
.L_260:
        /*008c*/ 	.word	0x00000008
.L_261:


//--------------------- .nv.info._Z11Conv2D_biasPfS_S_iiib --------------------------
	.section	.nv.info._Z11Conv2D_biasPfS_S_iiib,"",@"SHT_CUDA_INFO"
	.sectionflags	@""
	.align	4


	//----- nvinfo : EIATTR_CUDA_API_VERSION
	.align		4
        /*0000*/ 	.byte	0x04, 0x37
        /*0002*/ 	.short	(.L_263 - .L_262)
.L_262:
        /*0004*/ 	.word	0x00000082


	//----- nvinfo : EIATTR_KPARAM_INFO
	.align		4
.L_263:
        /*0008*/ 	.byte	0x04, 0x17
        /*000a*/ 	.short	(.L_265 - .L_264)
.L_264:
        /*000c*/ 	.word	0x00000000
        /*0010*/ 	.short	0x0006
        /*0012*/ 	.short	0x0024
        /*0014*/ 	.byte	0x00, 0xf0, 0x05, 0x00


	//----- nvinfo : EIATTR_KPARAM_INFO
	.align		4
.L_265:
        /*0018*/ 	.byte	0x04, 0x17
        /*001a*/ 	.short	(.L_267 - .L_266)
.L_266:
        /*001c*/ 	.word	0x00000000
        /*0020*/ 	.short	0x0005
        /*0022*/ 	.short	0x0020
        /*0024*/ 	.byte	0x00, 0xf0, 0x11, 0x00


	//----- nvinfo : EIATTR_KPARAM_INFO
	.align		4
.L_267:
        /*0028*/ 	.byte	0x04, 0x17
        /*002a*/ 	.short	(.L_269 - .L_268)
.L_268:
        /*002c*/ 	.word	0x00000000
        /*0030*/ 	.short	0x0004
        /*0032*/ 	.short	0x001c
        /*0034*/ 	.byte	0x00, 0xf0, 0x11, 0x00


	//----- nvinfo : EIATTR_KPARAM_INFO
	.align		4
.L_269:
        /*0038*/ 	.byte	0x04, 0x17
        /*003a*/ 	.short	(.L_271 - .L_270)
.L_270:
        /*003c*/ 	.word	0x00000000
        /*0040*/ 	.short	0x0003
        /*0042*/ 	.short	0x0018
        /*0044*/ 	.byte	0x00, 0xf0, 0x11, 0x00


	//----- nvinfo : EIATTR_KPARAM_INFO
	.align		4
.L_271:
        /*0048*/ 	.byte	0x04, 0x17
        /*004a*/ 	.short	(.L_273 - .L_272)
.L_272:
        /*004c*/ 	.word	0x00000000
        /*0050*/ 	.short	0x0002
        /*0052*/ 	.short	0x0010
        /*0054*/ 	.byte	0x00, 0xf5, 0x21, 0x00


	//----- nvinfo : EIATTR_KPARAM_INFO
	.align		4
.L_273:
        /*0058*/ 	.byte	0x04, 0x17
        /*005a*/ 	.short	(.L_275 - .L_274)
.L_274:
        /*005c*/ 	.word	0x00000000
        /*0060*/ 	.short	0x0001
        /*0062*/ 	.short	0x0008
        /*0064*/ 	.byte	0x00, 0xf5, 0x21, 0x00


	//----- nvinfo : EIATTR_KPARAM_INFO
	.align		4
.L_275:
        /*0068*/ 	.byte	0x04, 0x17
        /*006a*/ 	.short	(.L_277 - .L_276)
.L_276:
        /*006c*/ 	.word	0x00000000
        /*0070*/ 	.short	0x0000
        /*0072*/ 	.short	0x0000
        /*0074*/ 	.byte	0x00, 0xf5, 0x21, 0x00


	//----- nvinfo : EIATTR_SPARSE_MMA_MASK
	.align		4
.L_277:
        /*0078*/ 	.byte	0x03, 0x50
        /*007a*/ 	.short	0x0000


	//----- nvinfo : EIATTR_MAXREG_COUNT
	.align		4
        /*007c*/ 	.byte	0x03, 0x1b
        /*007e*/ 	.short	0x00ff


	//----- nvinfo : EIATTR_NUM_BARRIERS
	.align		4
        /*0080*/ 	.byte	0x02, 0x4c
        /*0082*/ 	.byte	0x01
	.zero		1


	//----- nvinfo : EIATTR_MERCURY_ISA_VERSION
	.align		4
        /*0084*/ 	.byte	0x03, 0x5f
        /*0086*/ 	.short	0x0101


	//----- nvinfo : EIATTR_UNUSED_LOAD_BYTE_OFFSET
	.align		4
        /*0088*/ 	.byte	0x04, 0x44
        /*008a*/ 	.short	(.L_279 - .L_278)


	//   ....[0]....
.L_278:
        /*008c*/ 	.word	0x00000790
        /*0090*/ 	.word	0x00000fff


	//----- nvinfo : EIATTR_VRC_CTA_INIT_COUNT
	.align		4
.L_279:
        /*0094*/ 	.byte	0x02, 0x4a
	.zero		1
	.zero		1


	//----- nvinfo : EIATTR_EXIT_INSTR_OFFSETS
	.align		4
        /*0098*/ 	.byte	0x04, 0x1c
        /*009a*/ 	.short	(.L_281 - .L_280)


	//   ....[0]....
.L_280:
        /*009c*/ 	.word	0x00000260


	//   ....[1]....
        /*00a0*/ 	.word	0x00000880


	//----- nvinfo : EIATTR_CRS_STACK_SIZE
	.align		4
.L_281:
        /*00a4*/ 	.byte	0x04, 0x1e
        /*00a6*/ 	.short	(.L_283 - .L_282)
.L_282:
        /*00a8*/ 	.word	0x00000000


	//----- nvinfo : EIATTR_CBANK_PARAM_SIZE
	.align		4
.L_283:
        /*00ac*/ 	.byte	0x03, 0x19
        /*00ae*/ 	.short	0x0025


	//----- nvinfo : EIATTR_PARAM_CBANK
	.align		4
        /*00b0*/ 	.byte	0x04, 0x0a
        /*00b2*/ 	.short	(.L_285 - .L_284)
	.align		4
.L_284:
        /*00b4*/ 	.word	index@(.nv.constant0._Z11Conv2D_biasPfS_S_iiib)
        /*00b8*/ 	.short	0x0380
        /*00ba*/ 	.short	0x0025


	//----- nvinfo : EIATTR_SW_WAR
	.align		4
.L_285:
        /*00bc*/ 	.byte	0x04, 0x36
        /*00be*/ 	.short	(.L_287 - .L_286)
.L_286:
        /*00c0*/ 	.word	0x00000008
.L_287:


//--------------------- .nv.info._Z13Conv2D_weightPfS_S_S_iiib --------------------------
	.section	.nv.info._Z13Conv2D_weightPfS_S_S_iiib,"",@"SHT_CUDA_INFO"
	.sectionflags	@""
	.align	4


	//----- nvinfo : EIATTR_CUDA_API_VERSION
	.align		4
        /*0000*/ 	.byte	0x04, 0x37
        /*0002*/ 	.short	(.L_289 - .L_288)
.L_288:
        /*0004*/ 	.word	0x00000082


	//----- nvinfo : EIATTR_KPARAM_INFO
	.align		4
.L_289:
        /*0008*/ 	.byte	0x04, 0x17
        /*000a*/ 	.short	(.L_291 - .L_290)
.L_290:
        /*000c*/ 	.word	0x00000000
        /*0010*/ 	.short	0x0007
        /*0012*/ 	.short	0x002c
        /*0014*/ 	.byte	0x00, 0xf0, 0x05, 0x00


	//----- nvinfo : EIATTR_KPARAM_INFO
	.align		4
.L_291:
        /*0018*/ 	.byte	0x04, 0x17
        /*001a*/ 	.short	(.L_293 - .L_292)
.L_292:
        /*001c*/ 	.word	0x00000000
        /*0020*/ 	.short	0x0006
        /*0022*/ 	.short	0x0028
        /*0024*/ 	.byte	0x00, 0xf0, 0x11, 0x00


	//----- nvinfo : EIATTR_KPARAM_INFO
	.align		4
.L_293:
        /*0028*/ 	.byte	0x04, 0x17
        /*002a*/ 	.short	(.L_295 - .L_294)
.L_294:
        /*002c*/ 	.word	0x00000000
        /*0030*/ 	.short	0x0005
        /*0032*/ 	.short	0x0024
        /*0034*/ 	.byte	0x00, 0xf0, 0x11, 0x00


	//----- nvinfo : EIATTR_KPARAM_INFO
	.align		4
.L_295:
        /*0038*/ 	.byte	0x04, 0x17
        /*003a*/ 	.short	(.L_297 - .L_296)
.L_296:
        /*003c*/ 	.word	0x00000000
        /*0040*/ 	.short	0x0004
        /*0042*/ 	.short	0x0020
        /*0044*/ 	.byte	0x00, 0xf0, 0x11, 0x00


	//----- nvinfo : EIATTR_KPARAM_INFO
	.align		4
.L_297:
        /*0048*/ 	.byte	0x04, 0x17
        /*004a*/ 	.short	(.L_299 - .L_298)
.L_298:
        /*004c*/ 	.word	0x00000000
        /*0050*/ 	.short	0x0003
        /*0052*/ 	.short	0x0018
        /*0054*/ 	.byte	0x00, 0xf5, 0x21, 0x00


	//----- nvinfo : EIATTR_KPARAM_INFO
	.align		4
.L_299:
        /*0058*/ 	.byte	0x04, 0x17
        /*005a*/ 	.short	(.L_301 - .L_300)
.L_300:
        /*005c*/ 	.word	0x00000000
        /*0060*/ 	.short	0x0002
        /*0062*/ 	.short	0x0010
        /*0064*/ 	.byte	0x00, 0xf5, 0x21, 0x00


	//----- nvinfo : EIATTR_KPARAM_INFO
	.align		4
.L_301:
        /*0068*/ 	.byte	0x04, 0x17
        /*006a*/ 	.short	(.L_303 - .L_302)
.L_302:
        /*006c*/ 	.word	0x00000000
        /*0070*/ 	.short	0x0001
        /*0072*/ 	.short	0x0008
        /*0074*/ 	.byte	0x00, 0xf5, 0x21, 0x00


	//----- nvinfo : EIATTR_KPARAM_INFO
	.align		4
.L_303:
        /*0078*/ 	.byte	0x04, 0x17
        /*007a*/ 	.short	(.L_305 - .L_304)
.L_304:
        /*007c*/ 	.word	0x00000000
        /*0080*/ 	.short	0x0000
        /*0082*/ 	.short	0x0000
        /*0084*/ 	.byte	0x00, 0xf5, 0x21, 0x00


	//----- nvinfo : EIATTR_SPARSE_MMA_MASK
	.align		4
.L_305:
        /*0088*/ 	.byte	0x03, 0x50
        /*008a*/ 	.short	0x0000


	//----- nvinfo : EIATTR_MAXREG_COUNT
	.align		4
        /*008c*/ 	.byte	0x03, 0x1b
        /*008e*/ 	.short	0x00ff


	//----- nvinfo : EIATTR_NUM_BARRIERS
	.align		4
        /*0090*/ 	.byte	0x02, 0x4c
        /*0092*/ 	.byte	0x01
	.zero		1


	//----- nvinfo : EIATTR_MERCURY_ISA_VERSION
	.align		4
        /*0094*/ 	.byte	0x03, 0x5f
        /*0096*/ 	.short	0x0101


	//----- nvinfo : EIATTR_UNUSED_LOAD_BYTE_OFFSET
	.align		4
        /*0098*/ 	.byte	0x04, 0x44
        /*009a*/ 	.short	(.L_307 - .L_306)


	//   ....[0]....
.L_306:
        /*009c*/ 	.word	0x00000b50
        /*00a0*/ 	.word	0x00000fff


	//   ....[1]....
        /*00a4*/ 	.word	0x00000b60
        /*00a8*/ 	.word	0x00000fff


	//----- nvinfo : EIATTR_VRC_CTA_INIT_COUNT
	.align		4
.L_307:
        /*00ac*/ 	.byte	0x02, 0x4a
	.zero		1
	.zero		1


	//----- nvinfo : EIATTR_EXIT_INSTR_OFFSETS
	.align		4
        /*00b0*/ 	.byte	0x04, 0x1c
        /*00b2*/ 	.short	(.L_309 - .L_308)


	//   ....[0]....
.L_308:
        /*00b4*/ 	.word	0x00000510


	//   ....[1]....
        /*00b8*/ 	.word	0x00000c90


	//----- nvinfo : EIATTR_CRS_STACK_SIZE
	.align		4
.L_309:
        /*00bc*/ 	.byte	0x04, 0x1e
        /*00be*/ 	.short	(.L_311 - .L_310)
.L_310:
        /*00c0*/ 	.word	0x00000000


	//----- nvinfo : EIATTR_CBANK_PARAM_SIZE
	.align		4
.L_311:
        /*00c4*/ 	.byte	0x03, 0x19
        /*00c6*/ 	.short	0x002d


	//----- nvinfo : EIATTR_PARAM_CBANK
	.align		4
        /*00c8*/ 	.byte	0x04, 0x0a
        /*00ca*/ 	.short	(.L_313 - .L_312)
	.align		4
.L_312:
        /*00cc*/ 	.word	index@(.nv.constant0._Z13Conv2D_weightPfS_S_S_iiib)
        /*00d0*/ 	.short	0x0380
        /*00d2*/ 	.short	0x002d


	//----- nvinfo : EIATTR_SW_WAR
	.align		4
.L_313:
        /*00d4*/ 	.byte	0x04, 0x36
        /*00d6*/ 	.short	(.L_315 - .L_314)
.L_314:
        /*00d8*/ 	.word	0x00000008
.L_315:


//--------------------- .nv.info._Z14Conv2D_paddingPfS_S_iiiib --------------------------
	.section	.nv.info._Z14Conv2D_paddingPfS_S_iiiib,"",@"SHT_CUDA_INFO"
	.sectionflags	@""
	.align	4


	//----- nvinfo : EIATTR_CUDA_API_VERSION
	.align		4
        /*0000*/ 	.byte	0x04, 0x37
        /*0002*/ 	.short	(.L_317 - .L_316)
.L_316:
        /*0004*/ 	.word	0x00000082


	//----- nvinfo : EIATTR_KPARAM_INFO
	.align		4
.L_317:
        /*0008*/ 	.byte	0x04, 0x17
        /*000a*/ 	.short	(.L_319 - .L_318)
.L_318:
        /*000c*/ 	.word	0x00000000
        /*0010*/ 	.short	0x0007
        /*0012*/ 	.short	0x0028
        /*0014*/ 	.byte	0x00, 0xf0, 0x05, 0x00


	//----- nvinfo : EIATTR_KPARAM_INFO
	.align		4
.L_319:
        /*0018*/ 	.byte	0x04, 0x17
        /*001a*/ 	.short	(.L_321 - .L_320)
.L_320:
        /*001c*/ 	.word	0x00000000
        /*0020*/ 	.short	0x0006
        /*0022*/ 	.short	0x0024
        /*0024*/ 	.byte	0x00, 0xf0, 0x11, 0x00


	//----- nvinfo : EIATTR_KPARAM_INFO
	.align		4
.L_321:
        /*0028*/ 	.byte	0x04, 0x17
        /*002a*/ 	.short	(.L_323 - .L_322)
.L_322:
        /*002c*/ 	.word	0x00000000
        /*0030*/ 	.short	0x0005
        /*0032*/ 	.short	0x0020
        /*0034*/ 	.byte	0x00, 0xf0, 0x11, 0x00


	//----- nvinfo : EIATTR_KPARAM_INFO
	.align		4
.L_323:
        /*0038*/ 	.byte	0x04, 0x17
        /*003a*/ 	.short	(.L_325 - .L_324)
.L_324:
        /*003c*/ 	.word	0x00000000
        /*0040*/ 	.short	0x0004
        /*0042*/ 	.short	0x001c
        /*0044*/ 	.byte	0x00, 0xf0, 0x11, 0x00


	//----- nvinfo : EIATTR_KPARAM_INFO
	.align		4
.L_325:
        /*0048*/ 	.byte	0x04, 0x17
        /*004a*/ 	.short	(.L_327 - .L_326)
.L_326:
        /*004c*/ 	.word	0x00000000
        /*0050*/ 	.short	0x0003
        /*0052*/ 	.short	0x0018
        /*0054*/ 	.byte	0x00, 0xf0, 0x11, 0x00


	//----- nvinfo : EIATTR_KPARAM_INFO
	.align		4
.L_327:
        /*0058*/ 	.byte	0x04, 0x17
        /*005a*/ 	.short	(.L_329 - .L_328)
.L_328:
        /*005c*/ 	.word	0x00000000
        /*0060*/ 	.short	0x0002
        /*0062*/ 	.short	0x0010
        /*0064*/ 	.byte	0x00, 0xf5, 0x21, 0x00


	//----- nvinfo : EIATTR_KPARAM_INFO
	.align		4
.L_329:
        /*0068*/ 	.byte	0x04, 0x17
        /*006a*/ 	.short	(.L_331 - .L_330)
.L_330:
        /*006c*/ 	.word	0x00000000
        /*0070*/ 	.short	0x0001
        /*0072*/ 	.short	0x0008
        /*0074*/ 	.byte	0x00, 0xf5, 0x21, 0x00


	//----- nvinfo : EIATTR_KPARAM_INFO
	.align		4
.L_331:
        /*0078*/ 	.byte	0x04, 0x17
        /*007a*/ 	.short	(.L_333 - .L_332)
.L_332:
        /*007c*/ 	.word	0x00000000
        /*0080*/ 	.short	0x0000
        /*0082*/ 	.short	0x0000
        /*0084*/ 	.byte	0x00, 0xf5, 0x21, 0x00


	//----- nvinfo : EIATTR_SPARSE_MMA_MASK
	.align		4
.L_333:
        /*0088*/ 	.byte	0x03, 0x50
        /*008a*/ 	.short	0x0000


	//----- nvinfo : EIATTR_MAXREG_COUNT
	.align		4
        /*008c*/ 	.byte	0x03, 0x1b
        /*008e*/ 	.short	0x00ff


	//----- nvinfo : EIATTR_NUM_BARRIERS
	.align		4
        /*0090*/ 	.byte	0x02, 0x4c
        /*0092*/ 	.byte	0x01
	.zero		1


	//----- nvinfo : EIATTR_MERCURY_ISA_VERSION
	.align		4
        /*0094*/ 	.byte	0x03, 0x5f
        /*0096*/ 	.short	0x0101


	//----- nvinfo : EIATTR_VRC_CTA_INIT_COUNT
	.align		4
        /*0098*/ 	.byte	0x02, 0x4a
	.zero		1
	.zero		1


	//----- nvinfo : EIATTR_EXIT_INSTR_OFFSETS
	.align		4
        /*009c*/ 	.byte	0x04, 0x1c
        /*009e*/ 	.short	(.L_335 - .L_334)


	//   ....[0]....
.L_334:
        /*00a0*/ 	.word	0x00000220


	//----- nvinfo : EIATTR_CBANK_PARAM_SIZE
	.align		4
.L_335:
        /*00a4*/ 	.byte	0x03, 0x19
        /*00a6*/ 	.short	0x0029


	//----- nvinfo : EIATTR_PARAM_CBANK
	.align		4
        /*00a8*/ 	.byte	0x04, 0x0a
        /*00aa*/ 	.short	(.L_337 - .L_336)
	.align		4
.L_336:
        /*00ac*/ 	.word	index@(.nv.constant0._Z14Conv2D_paddingPfS_S_iiiib)
        /*00b0*/ 	.short	0x0380
        /*00b2*/ 	.short	0x0029


	//----- nvinfo : EIATTR_SW_WAR
	.align		4
.L_337:
        /*00b4*/ 	.byte	0x04, 0x36
        /*00b6*/ 	.short	(.L_339 - .L_338)
.L_338:
        /*00b8*/ 	.word	0x00000008
.L_339:


//--------------------- .nv.info._Z11Conv2D_spinPfS_ii --------------------------
	.section	.nv.info._Z11Conv2D_spinPfS_ii,"",@"SHT_CUDA_INFO"
	.sectionflags	@""
	.align	4


	//----- nvinfo : EIATTR_CUDA_API_VERSION
	.align		4
        /*0000*/ 	.byte	0x04, 0x37
        /*0002*/ 	.short	(.L_341 - .L_340)
.L_340:
        /*0004*/ 	.word	0x00000082


	//----- nvinfo : EIATTR_KPARAM_INFO
	.align		4
.L_341:
        /*0008*/ 	.byte	0x04, 0x17
        /*000a*/ 	.short	(.L_343 - .L_342)
.L_342:
        /*000c*/ 	.word	0x00000000
        /*0010*/ 	.short	0x0003
        /*0012*/ 	.short	0x0014
        /*0014*/ 	.byte	0x00, 0xf0, 0x11, 0x00


	//----- nvinfo : EIATTR_KPARAM_INFO
	.align		4
.L_343:
        /*0018*/ 	.byte	0x04, 0x17
        /*001a*/ 	.short	(.L_345 - .L_344)
.L_344:
        /*001c*/ 	.word	0x00000000
        /*0020*/ 	.short	0x0002
        /*0022*/ 	.short	0x0010
        /*0024*/ 	.byte	0x00, 0xf0, 0x11, 0x00


	//----- nvinfo : EIATTR_KPARAM_INFO
	.align		4
.L_345:
        /*0028*/ 	.byte	0x04, 0x17
        /*002a*/ 	.short	(.L_347 - .L_346)
.L_346:
        /*002c*/ 	.word	0x00000000
        /*0030*/ 	.short	0x0001
        /*0032*/ 	.short	0x0008
        /*0034*/ 	.byte	0x00, 0xf5, 0x21, 0x00


	//----- nvinfo : EIATTR_KPARAM_INFO
	.align		4
.L_347:
        /*0038*/ 	.byte	0x04, 0x17
        /*003a*/ 	.short	(.L_349 - .L_348)
.L_348:
        /*003c*/ 	.word	0x00000000
        /*0040*/ 	.short	0x0000
        /*0042*/ 	.short	0x0000
        /*0044*/ 	.byte	0x00, 0xf5, 0x21, 0x00


	//----- nvinfo : EIATTR_SPARSE_MMA_MASK
	.align		4
.L_349:
        /*0048*/ 	.byte	0x03, 0x50
        /*004a*/ 	.short	0x0000


	//----- nvinfo : EIATTR_MAXREG_COUNT
	.align		4
        /*004c*/ 	.byte	0x03, 0x1b
        /*004e*/ 	.short	0x00ff


	//----- nvinfo : EIATTR_NUM_BARRIERS
	.align		4
        /*0050*/ 	.byte	0x02, 0x4c
        /*0052*/ 	.byte	0x01
	.zero		1


	//----- nvinfo : EIATTR_MERCURY_ISA_VERSION
	.align		4
        /*0054*/ 	.byte	0x03, 0x5f
        /*0056*/ 	.short	0x0101


	//----- nvinfo : EIATTR_VRC_CTA_INIT_COUNT
	.align		4
        /*0058*/ 	.byte	0x02, 0x4a
	.zero		1
	.zero		1


	//----- nvinfo : EIATTR_EXIT_INSTR_OFFSETS
	.align		4
        /*005c*/ 	.byte	0x04, 0x1c
        /*005e*/ 	.short	(.L_351 - .L_350)


	//   ....[0]....
.L_350:
        /*0060*/ 	.word	0x00000170


	//----- nvinfo : EIATTR_CBANK_PARAM_SIZE
	.align		4
.L_351:
        /*0064*/ 	.byte	0x03, 0x19
        /*0066*/ 	.short	0x0018


	//----- nvinfo : EIATTR_PARAM_CBANK
	.align		4
        /*0068*/ 	.byte	0x04, 0x0a
        /*006a*/ 	.short	(.L_353 - .L_352)
	.align		4
.L_352:
        /*006c*/ 	.word	index@(.nv.constant0._Z11Conv2D_spinPfS_ii)
        /*0070*/ 	.short	0x0380
        /*0072*/ 	.short	0x0018


	//----- nvinfo : EIATTR_SW_WAR
	.align		4
.L_353:
        /*0074*/ 	.byte	0x04, 0x36
        /*0076*/ 	.short	(.L_355 - .L_354)
.L_354:
        /*0078*/ 	.word	0x00000008
.L_355:


//--------------------- .nv.info._Z20Conv2D_addKernel_newPfS_iiiiS_b --------------------------
	.section	.nv.info._Z20Conv2D_addKernel_newPfS_iiiiS_b,"",@"SHT_CUDA_INFO"
	.sectionflags	@""
	.align	4


	//----- nvinfo : EIATTR_CUDA_API_VERSION
	.align		4
        /*0000*/ 	.byte	0x04, 0x37
        /*0002*/ 	.short	(.L_357 - .L_356)
.L_356:
        /*0004*/ 	.word	0x00000082


	//----- nvinfo : EIATTR_KPARAM_INFO
	.align		4
.L_357:
        /*0008*/ 	.byte	0x04, 0x17
        /*000a*/ 	.short	(.L_359 - .L_358)
.L_358:
        /*000c*/ 	.word	0x00000000
        /*0010*/ 	.short	0x0007
        /*0012*/ 	.short	0x0028
        /*0014*/ 	.byte	0x00, 0xf0, 0x05, 0x00


	//----- nvinfo : EIATTR_KPARAM_INFO
	.align		4
.L_359:
        /*0018*/ 	.byte	0x04, 0x17
        /*001a*/ 	.short	(.L_361 - .L_360)
.L_360:
        /*001c*/ 	.word	0x00000000
        /*0020*/ 	.short	0x0006
        /*0022*/ 	.short	0x0020
        /*0024*/ 	.byte	0x00, 0xf5, 0x21, 0x00


	//----- nvinfo : EIATTR_KPARAM_INFO
	.align		4
.L_361:
        /*0028*/ 	.byte	0x04, 0x17
        /*002a*/ 	.short	(.L_363 - .L_362)
.L_362:
        /*002c*/ 	.word	0x00000000
        /*0030*/ 	.short	0x0005
        /*0032*/ 	.short	0x001c
        /*0034*/ 	.byte	0x00, 0xf0, 0x11, 0x00


	//----- nvinfo : EIATTR_KPARAM_INFO
	.align		4
.L_363:
        /*0038*/ 	.byte	0x04, 0x17
        /*003a*/ 	.short	(.L_365 - .L_364)
.L_364:
        /*003c*/ 	.word	0x00000000
        /*0040*/ 	.short	0x0004
        /*0042*/ 	.short	0x0018
        /*0044*/ 	.byte	0x00, 0xf0, 0x11, 0x00


	//----- nvinfo : EIATTR_KPARAM_INFO
	.align		4
.L_365:
        /*0048*/ 	.byte	0x04, 0x17
        /*004a*/ 	.short	(.L_367 - .L_366)
.L_366:
        /*004c*/ 	.word	0x00000000
        /*0050*/ 	.short	0x0003
        /*0052*/ 	.short	0x0014
        /*0054*/ 	.byte	0x00, 0xf0, 0x11, 0x00


	//----- nvinfo : EIATTR_KPARAM_INFO
	.align		4
.L_367:
        /*0058*/ 	.byte	0x04, 0x17
        /*005a*/ 	.short	(.L_369 - .L_368)
.L_368:
        /*005c*/ 	.word	0x00000000
        /*0060*/ 	.short	0x0002
        /*0062*/ 	.short	0x0010
        /*0064*/ 	.byte	0x00, 0xf0, 0x11, 0x00


	//----- nvinfo : EIATTR_KPARAM_INFO
	.align		4
.L_369:
        /*0068*/ 	.byte	0x04, 0x17
        /*006a*/ 	.short	(.L_371 - .L_370)
.L_370:
        /*006c*/ 	.word	0x00000000
        /*0070*/ 	.short	0x0001
        /*0072*/ 	.short	0x0008
        /*0074*/ 	.byte	0x00, 0xf5, 0x21, 0x00


	//----- nvinfo : EIATTR_KPARAM_INFO
	.align		4
.L_371:
        /*0078*/ 	.byte	0x04, 0x17
        /*007a*/ 	.short	(.L_373 - .L_372)
.L_372:
        /*007c*/ 	.word	0x00000000
        /*0080*/ 	.short	0x0000
        /*0082*/ 	.short	0x0000
        /*0084*/ 	.byte	0x00, 0xf5, 0x21, 0x00


	//----- nvinfo : EIATTR_SPARSE_MMA_MASK
	.align		4
.L_373:
        /*0088*/ 	.byte	0x03, 0x50
        /*008a*/ 	.short	0x0000


	//----- nvinfo : EIATTR_MAXREG_COUNT
	.align		4
        /*008c*/ 	.byte	0x03, 0x1b
        /*008e*/ 	.short	0x00ff


	//----- nvinfo : EIATTR_NUM_BARRIERS
	.align		4
        /*0090*/ 	.byte	0x02, 0x4c
        /*0092*/ 	.byte	0x01
	.zero		1


	//----- nvinfo : EIATTR_MERCURY_ISA_VERSION
	.align		4
        /*0094*/ 	.byte	0x03, 0x5f
        /*0096*/ 	.short	0x0101


	//----- nvinfo : EIATTR_VRC_CTA_INIT_COUNT
	.align		4
        /*0098*/ 	.byte	0x02, 0x4a
	.zero		1
	.zero		1


	//----- nvinfo : EIATTR_EXIT_INSTR_OFFSETS
	.align		4
        /*009c*/ 	.byte	0x04, 0x1c
        /*009e*/ 	.short	(.L_375 - .L_374)


	//   ....[0]....
.L_374:
        /*00a0*/ 	.word	0x000001a0


	//   ....[1]....
        /*00a4*/ 	.word	0x00000850


	//----- nvinfo : EIATTR_CBANK_PARAM_SIZE
	.align		4
.L_375:
        /*00a8*/ 	.byte	0x03, 0x19
        /*00aa*/ 	.short	0x0029


	//----- nvinfo : EIATTR_PARAM_CBANK
	.align		4
        /*00ac*/ 	.byte	0x04, 0x0a
        /*00ae*/ 	.short	(.L_377 - .L_376)
	.align		4
.L_376:
        /*00b0*/ 	.word	index@(.nv.constant0._Z20Conv2D_addKernel_newPfS_iiiiS_b)
        /*00b4*/ 	.short	0x0380
        /*00b6*/ 	.short	0x0029


	//----- nvinfo : EIATTR_SW_WAR
	.align		4
.L_377:
        /*00b8*/ 	.byte	0x04, 0x36
        /*00ba*/ 	.short	(.L_379 - .L_378)
.L_378:
        /*00bc*/ 	.word	0x00000008
.L_379:


//--------------------- .nv.info._Z21Conv2D_convKernel_newPfS_S_iiii --------------------------
	.section	.nv.info._Z21Conv2D_convKernel_newPfS_S_iiii,"",@"SHT_CUDA_INFO"
	.sectionflags	@""
	.align	4


	//----- nvinfo : EIATTR_CUDA_API_VERSION
	.align		4
        /*0000*/ 	.byte	0x04, 0x37
        /*0002*/ 	.short	(.L_381 - .L_380)
.L_380:
        /*0004*/ 	.word	0x00000082


	//----- nvinfo : EIATTR_KPARAM_INFO
	.align		4
.L_381:
        /*0008*/ 	.byte	0x04, 0x17
        /*000a*/ 	.short	(.L_383 - .L_382)
.L_382:
        /*000c*/ 	.word	0x00000000
        /*0010*/ 	.short	0x0006
        /*0012*/ 	.short	0x0024
        /*0014*/ 	.byte	0x00, 0xf0, 0x11, 0x00


	//----- nvinfo : EIATTR_KPARAM_INFO
	.align		4
.L_383:
        /*0018*/ 	.byte	0x04, 0x17
        /*001a*/ 	.short	(.L_385 - .L_384)
.L_384:
        /*001c*/ 	.word	0x00000000
        /*0020*/ 	.short	0x0005
        /*0022*/ 	.short	0x0020
        /*0024*/ 	.byte	0x00, 0xf0, 0x11, 0x00


	//----- nvinfo : EIATTR_KPARAM_INFO
	.align		4
.L_385:
        /*0028*/ 	.byte	0x04, 0x17
        /*002a*/ 	.short	(.L_387 - .L_386)
.L_386:
        /*002c*/ 	.word	0x00000000
        /*0030*/ 	.short	0x0004
        /*0032*/ 	.short	0x001c
        /*0034*/ 	.byte	0x00, 0xf0, 0x11, 0x00


	//----- nvinfo : EIATTR_KPARAM_INFO
	.align		4
.L_387:
        /*0038*/ 	.byte	0x04, 0x17
        /*003a*/ 	.short	(.L_389 - .L_388)
.L_388:
        /*003c*/ 	.word	0x00000000
        /*0040*/ 	.short	0x0003
        /*0042*/ 	.short	0x0018
        /*0044*/ 	.byte	0x00, 0xf0, 0x11, 0x00


	//----- nvinfo : EIATTR_KPARAM_INFO
	.align		4
.L_389:
        /*0048*/ 	.byte	0x04, 0x17
        /*004a*/ 	.short	(.L_391 - .L_390)
.L_390:
        /*004c*/ 	.word	0x00000000
        /*0050*/ 	.short	0x0002
        /*0052*/ 	.short	0x0010
        /*0054*/ 	.byte	0x00, 0xf5, 0x21, 0x00


	//----- nvinfo : EIATTR_KPARAM_INFO
	.align		4
.L_391:
        /*0058*/ 	.byte	0x04, 0x17
        /*005a*/ 	.short	(.L_393 - .L_392)
.L_392:
        /*005c*/ 	.word	0x00000000
        /*0060*/ 	.short	0x0001
        /*0062*/ 	.short	0x0008
        /*0064*/ 	.byte	0x00, 0xf5, 0x21, 0x00


	//----- nvinfo : EIATTR_KPARAM_INFO
	.align		4
.L_393:
        /*0068*/ 	.byte	0x04, 0x17
        /*006a*/ 	.short	(.L_395 - .L_394)
.L_394:
        /*006c*/ 	.word	0x00000000
        /*0070*/ 	.short	0x0000
        /*0072*/ 	.short	0x0000
        /*0074*/ 	.byte	0x00, 0xf5, 0x21, 0x00


	//----- nvinfo : EIATTR_SPARSE_MMA_MASK
	.align		4
.L_395:
        /*0078*/ 	.byte	0x03, 0x50
        /*007a*/ 	.short	0x0000


	//----- nvinfo : EIATTR_MAXREG_COUNT
	.align		4
        /*007c*/ 	.byte	0x03, 0x1b
        /*007e*/ 	.short	0x00ff


	//----- nvinfo : EIATTR_NUM_BARRIERS
	.align		4
        /*0080*/ 	.byte	0x02, 0x4c
        /*0082*/ 	.byte	0x01
	.zero		1


	//----- nvinfo : EIATTR_MERCURY_ISA_VERSION
	.align		4
        /*0084*/ 	.byte	0x03, 0x5f
        /*0086*/ 	.short	0x0101


	//----- nvinfo : EIATTR_VRC_CTA_INIT_COUNT
	.align		4
        /*0088*/ 	.byte	0x02, 0x4a
	.zero		1
	.zero		1


	//----- nvinfo : EIATTR_EXIT_INSTR_OFFSETS
	.align		4
        /*008c*/ 	.byte	0x04, 0x1c
        /*008e*/ 	.short	(.L_397 - .L_396)


	//   ....[0]....
.L_396:
        /*0090*/ 	.word	0x00000970


	//   ....[1]....
        /*0094*/ 	.word	0x00000a20


	//----- nvinfo : EIATTR_CRS_STACK_SIZE
	.align		4
.L_397:
        /*0098*/ 	.byte	0x04, 0x1e
        /*009a*/ 	.short	(.L_399 - .L_398)
.L_398:
        /*009c*/ 	.word	0x00000000


	//----- nvinfo : EIATTR_CBANK_PARAM_SIZE
	.align		4
.L_399:
        /*00a0*/ 	.byte	0x03, 0x19
        /*00a2*/ 	.short	0x0028


	//----- nvinfo : EIATTR_PARAM_CBANK
	.align		4
        /*00a4*/ 	.byte	0x04, 0x0a
        /*00a6*/ 	.short	(.L_401 - .L_400)
	.align		4
.L_400:
        /*00a8*/ 	.word	index@(.nv.constant0._Z21Conv2D_convKernel_newPfS_S_iiii)
        /*00ac*/ 	.short	0x0380
        /*00ae*/ 	.short	0x0028


	//----- nvinfo : EIATTR_SW_WAR
	.align		4
.L_401:
        /*00b0*/ 	.byte	0x04, 0x36
        /*00b2*/ 	.short	(.L_403 - .L_402)
.L_402:
        /*00b4*/ 	.word	0x00000008
.L_403:


//--------------------- .nv.info._Z10add_arraysPiS_S_i --------------------------
	.section	.nv.info._Z10add_arraysPiS_S_i,"",@"SHT_CUDA_INFO"
	.sectionflags	@""
	.align	4


	//----- nvinfo : EIATTR_CUDA_API_VERSION
	.align		4
        /*0000*/ 	.byte	0x04, 0x37
        /*0002*/ 	.short	(.L_405 - .L_404)
.L_404:
        /*0004*/ 	.word	0x00000082


	//----- nvinfo : EIATTR_KPARAM_INFO
	.align		4
.L_405:
        /*0008*/ 	.byte	0x04, 0x17
        /*000a*/ 	.short	(.L_407 - .L_406)
.L_406:
        /*000c*/ 	.word	0x00000000
        /*0010*/ 	.short	0x0003
        /*0012*/ 	.short	0x0018
        /*0014*/ 	.byte	0x00, 0xf0, 0x11, 0x00


	//----- nvinfo : EIATTR_KPARAM_INFO
	.align		4
.L_407:
        /*0018*/ 	.byte	0x04, 0x17
        /*001a*/ 	.short	(.L_409 - .L_408)
.L_408:
        /*001c*/ 	.word	0x00000000
        /*0020*/ 	.short	0x0002
        /*0022*/ 	.short	0x0010
        /*0024*/ 	.byte	0x00, 0xf5, 0x21, 0x00


	//----- nvinfo : EIATTR_KPARAM_INFO
	.align		4
.L_409:
        /*0028*/ 	.byte	0x04, 0x17
        /*002a*/ 	.short	(.L_411 - .L_410)
.L_410:
        /*002c*/ 	.word	0x00000000
        /*0030*/ 	.short	0x0001
        /*0032*/ 	.short	0x0008
        /*0034*/ 	.byte	0x00, 0xf5, 0x21, 0x00


	//----- nvinfo : EIATTR_KPARAM_INFO
	.align		4
.L_411:
        /*0038*/ 	.byte	0x04, 0x17
        /*003a*/ 	.short	(.L_413 - .L_412)
.L_412:
        /*003c*/ 	.word	0x00000000
        /*0040*/ 	.short	0x0000
        /*0042*/ 	.short	0x0000
        /*0044*/ 	.byte	0x00, 0xf5, 0x21, 0x00


	//----- nvinfo : EIATTR_SPARSE_MMA_MASK
	.align		4
.L_413:
        /*0048*/ 	.byte	0x03, 0x50
        /*004a*/ 	.short	0x0000


	//----- nvinfo : EIATTR_MAXREG_COUNT
	.align		4
        /*004c*/ 	.byte	0x03, 0x1b
        /*004e*/ 	.short	0x00ff


	//----- nvinfo : EIATTR_MERCURY_ISA_VERSION
	.align		4
        /*0050*/ 	.byte	0x03, 0x5f
        /*0052*/ 	.short	0x0101


	//----- nvinfo : EIATTR_VRC_CTA_INIT_COUNT
	.align		4
        /*0054*/ 	.byte	0x02, 0x4a
	.zero		1
	.zero		1


	//----- nvinfo : EIATTR_EXIT_INSTR_OFFSETS
	.align		4
        /*0058*/ 	.byte	0x04, 0x1c
        /*005a*/ 	.short	(.L_415 - .L_414)


	//   ....[0]....
.L_414:
        /*005c*/ 	.word	0x00000070


	//   ....[1]....
        /*0060*/ 	.word	0x00000130


	//----- nvinfo : EIATTR_CBANK_PARAM_SIZE
	.align		4
.L_415:
        /*0064*/ 	.byte	0x03, 0x19
        /*0066*/ 	.short	0x001c


	//----- nvinfo : EIATTR_PARAM_CBANK
	.align		4
        /*0068*/ 	.byte	0x04, 0x0a
        /*006a*/ 	.short	(.L_417 - .L_416)
	.align		4
.L_416:
        /*006c*/ 	.word	index@(.nv.constant0._Z10add_arraysPiS_S_i)
        /*0070*/ 	.short	0x0380
        /*0072*/ 	.short	0x001c


	//----- nvinfo : EIATTR_SW_WAR
	.align		4
.L_417:
        /*0074*/ 	.byte	0x04, 0x36
        /*0076*/ 	.short	(.L_419 - .L_418)
.L_418:
        /*0078*/ 	.word	0x00000008
.L_419:


//--------------------- .nv.callgraph             --------------------------
	.section	.nv.callgraph,"",@"SHT_CUDA_CALLGRAPH"
	.align	4
	.sectionentsize	8
	.align		4
        /*0000*/ 	.word	0x00000000
	.align		4
        /*0004*/ 	.word	0xffffffff
	.align		4
        /*0008*/ 	.word	0x00000000
	.align		4
        /*000c*/ 	.word	0xfffffffe
	.align		4
        /*0010*/ 	.word	0x00000000
	.align		4
        /*0014*/ 	.word	0xfffffffd
	.align		4
        /*0018*/ 	.word	0x00000000
	.align		4
        /*001c*/ 	.word	0xfffffffc


//--------------------- .nv.constant3             --------------------------
	.section	.nv.constant3,"a",@progbits
	.align	4
.nv.constant3:
	.type		mask,@object
	.size		mask,(FCN - mask)
mask:
	.zero		9600
	.type		FCN,@object
	.size		FCN,(NMS - FCN)
FCN:
	.zero		1024
	.type		NMS,@object
	.size		NMS,(.L_2 - NMS)
NMS:
	.zero		3136
.L_2:


//--------------------- .nv.constant4             --------------------------
	.section	.nv.constant4,"a",@progbits
	.align	8
	.align		8
.nv.constant4:
        /*0000*/ 	.dword	g_mutex


//--------------------- .text._Z16BP_UPDATE_KernalPfS_if --------------------------
	.section	.text._Z16BP_UPDATE_KernalPfS_if,"ax",@progbits
	.align	128
        .global         _Z16BP_UPDATE_KernalPfS_if
        .type           _Z16BP_UPDATE_KernalPfS_if,@function
        .size           _Z16BP_UPDATE_KernalPfS_if,(.L_x_97 - _Z16BP_UPDATE_KernalPfS_if)
        .other          _Z16BP_UPDATE_KernalPfS_if,@"STO_CUDA_ENTRY STV_DEFAULT"
_Z16BP_UPDATE_KernalPfS_if:
.text._Z16BP_UPDATE_KernalPfS_if:
[----:B------:R-:W-:Y:S01]  /*0000*/  LDC R1, c[0x0][0x37c] ;  /* 0x0000df00ff017b82 */ /* 0x000fe20000000800 */
[----:B------:R-:W0:Y:S01]  /*0010*/  S2R R0, SR_TID.X ;  /* 0x0000000000007919 */ /* 0x000e220000002100 */
[----:B------:R-:W1:Y:S01]  /*0020*/  LDCU UR4, c[0x0][0x390] ;  /* 0x00007200ff0477ac */ /* 0x000e620008000800 */
[----:B------:R-:W0:Y:S01]  /*0030*/  S2R R3, SR_TID.Y ;  /* 0x0000000000037919 */ /* 0x000e220000002200 */
[----:B------:R-:W2:Y:S01]  /*0040*/  S2R R7, SR_CTAID.X ;  /* 0x0000000000077919 */ /* 0x000ea20000002500 */
[----:B0-----:R-:W-:-:S04]  /*0050*/  IMAD R0, R3, 0xc, R0 ;  /* 0x0000000c03007824 */ /* 0x001fc800078e0200 */
[----:B--2---:R-:W-:-:S05]  /*0060*/  IMAD R7, R7, 0x90, R0 ;  /* 0x0000009007077824 */ /* 0x004fca00078e0200 */
[----:B-1----:R-:W-:-:S13]  /*0070*/  ISETP.GE.AND P0, PT, R7, UR4, PT ;  /* 0x0000000407007c0c */ /* 0x002fda000bf06270 */
[----:B------:R-:W-:Y:S05]  /*0080*/  @P0 EXIT ;  /* 0x000000000000094d */ /* 0x000fea0003800000 */
[----:B------:R-:W0:Y:S01]  /*0090*/  LDC.64 R4, c[0x0][0x388] ;  /* 0x0000e200ff047b82 */ /* 0x000e220000000a00 */
[----:B------:R-:W1:Y:S01]  /*00a0*/  LDCU.64 UR4, c[0x0][0x358] ;  /* 0x00006b00ff0477ac */ /* 0x000e620008000a00 */
[----:B------:R-:W2:Y:S06]  /*00b0*/  LDCU UR6, c[0x0][0x394] ;  /* 0x00007280ff0677ac */ /* 0x000eac0008000800 */
[----:B------:R-:W3:Y:S01]  /*00c0*/  LDC.64 R2, c[0x0][0x380] ;  /* 0x0000e000ff027b82 */ /* 0x000ee20000000a00 */
[----:B0-----:R-:W-:-:S06]  /*00d0*/  IMAD.WIDE.U32 R4, R7, 0x4, R4 ;  /* 0x0000000407047825 */ /* 0x001fcc00078e0004 */
[----:B-1----:R-:W2:Y:S01]  /*00e0*/  LDG.E R5, desc[UR4][R4.64] ;  /* 0x0000000404057981 */ /* 0x002ea2000c1e1900 */
[----:B---3--:R-:W-:-:S05]  /*00f0*/  IMAD.WIDE.U32 R2, R7, 0x4, R2 ;  /* 0x0000000407027825 */ /* 0x008fca00078e0002 */
[----:B------:R-:W2:Y:S02]  /*0100*/  LDG.E R0, desc[UR4][R2.64] ;  /* 0x0000000402007981 */ /* 0x000ea4000c1e1900 */
[----:B--2---:R-:W-:-:S05]  /*0110*/  FFMA R7, R5, UR6, R0 ;  /* 0x0000000605077c23 */ /* 0x004fca0008000000 */
[----:B------:R-:W-:Y:S01]  /*0120*/  STG.E desc[UR4][R2.64], R7 ;  /* 0x0000000702007986 */ /* 0x000fe2000c101904 */
[----:B------:R-:W-:Y:S05]  /*0130*/  EXIT ;  /* 0x000000000000794d */ /* 0x000fea0003800000 */
.L_x_0:
[----:B------:R-:W-:-:S00]  /*0140*/  BRA `(.L_x_0) ;  /* 0xfffffffc00fc7947 */ /* 0x000fc0000383ffff */
[----:B------:R-:W-:-:S00]  /*0150*/  NOP ;  /* 0x0000000000007918 */ /* 0x000fc00000000000 */
        /* <DEDUP_REMOVED lines=10> */
.L_x_97:


//--------------------- .text._Z18FC_final_newKernalPfPiS0_ii --------------------------
	.section	.text._Z18FC_final_newKernalPfPiS0_ii,"ax",@progbits
	.align	128
        .global         _Z18FC_final_newKernalPfPiS0_ii
        .type           _Z18FC_final_newKernalPfPiS0_ii,@function
        .size           _Z18FC_final_newKernalPfPiS0_ii,(.L_x_98 - _Z18FC_final_newKernalPfPiS0_ii)
        .other          _Z18FC_final_newKernalPfPiS0_ii,@"STO_CUDA_ENTRY STV_DEFAULT"
_Z18FC_final_newKernalPfPiS0_ii:
.text._Z18FC_final_newKernalPfPiS0_ii:
[----:B------:R-:W-:Y:S01]  /*0000*/  LDC R1, c[0x0][0x37c] ;  /* 0x0000df00ff017b82 */ /* 0x000fe20000000800 */
[----:B------:R-:W0:Y:S07]  /*0010*/  S2R R0, SR_CTAID.X ;  /* 0x0000000000007919 */ /* 0x000e2e0000002500 */
[----:B------:R-:W1:Y:S01]  /*0020*/  LDC.64 R2, c[0x0][0x380] ;  /* 0x0000e000ff027b82 */ /* 0x000e620000000a00 */
[----:B------:R-:W0:Y:S01]  /*0030*/  LDCU UR9, c[0x0][0x398] ;  /* 0x00007300ff0977ac */ /* 0x000e220008000800 */
[----:B------:R-:W0:Y:S01]  /*0040*/  S2R R7, SR_TID.X ;  /* 0x0000000000077919 */ /* 0x000e220000002100 */
[----:B------:R-:W2:Y:S01]  /*0050*/  LDCU.64 UR10, c[0x0][0x358] ;  /* 0x00006b00ff0a77ac */ /* 0x000ea20008000a00 */
[----:B0-----:R-:W-:-:S04]  /*0060*/  IMAD R5, R0, UR9, R7 ;  /* 0x0000000900057c24 */ /* 0x001fc8000f8e0207 */
[----:B-1----:R-:W-:-:S06]  /*0070*/  IMAD.WIDE R2, R5, 0x4, R2 ;  /* 0x0000000405027825 */ /* 0x002fcc00078e0202 */
[----:B--2---:R-:W2:Y:S01]  /*0080*/  LDG.E R2, desc[UR10][R2.64] ;  /* 0x0000000a02027981 */ /* 0x004ea2000c1e1900 */
[----:B------:R-:W0:Y:S01]  /*0090*/  S2UR UR5, SR_CgaCtaId ;  /* 0x00000000000579c3 */ /* 0x000e220000008800 */
[----:B------:R-:W-:Y:S01]  /*00a0*/  UMOV UR4, 0x400 ;  /* 0x0000040000047882 */ /* 0x000fe20000000000 */
[----:B------:R-:W-:Y:S01]  /*00b0*/  ISETP.NE.AND P0, PT, R7, RZ, PT ;  /* 0x000000ff0700720c */ /* 0x000fe20003f05270 */
[----:B0-----:R-:W-:-:S06]  /*00c0*/  ULEA UR4, UR5, UR4, 0x18 ;  /* 0x0000000405047291 */ /* 0x001fcc000f8ec0ff */
[----:B------:R-:W-:-:S05]  /*00d0*/  LEA R5, R7, UR4, 0x2 ;  /* 0x0000000407057c11 */ /* 0x000fca000f8e10ff */
[----:B--2---:R0:W-:Y:S01]  /*00e0*/  STS [R5], R2 ;  /* 0x0000000205007388 */ /* 0x0041e20000000800 */
[----:B------:R-:W-:Y:S06]  /*00f0*/  BAR.SYNC.DEFER_BLOCKING 0x0 ;  /* 0x0000000000007b1d */ /* 0x000fec0000010000 */
[----:B------:R-:W-:Y:S05]  /*0100*/  @P0 EXIT ;  /* 0x000000000000094d */ /* 0x000fea0003800000 */
[----:B------:R-:W-:Y:S01]  /*0110*/  UISETP.GE.AND UP0, UPT, UR9, 0x2, UPT ;  /* 0x000000020900788c */ /* 0x000fe2000bf06270 */
[----:B0-----:R-:W-:-:S08]  /*0120*/  IMAD.MOV.U32 R2, RZ, RZ, RZ ;  /* 0x000000ffff027224 */ /* 0x001fd000078e00ff */
[----:B------:R-:W-:Y:S05]  /*0130*/  BRA.U !UP0, `(.L_x_1) ;  /* 0x0000000908407547 */ /* 0x000fea000b800000 */
[----:B------:R-:W0:Y:S01]  /*0140*/  LDS R8, [UR4] ;  /* 0x00000004ff087984 */ /* 0x000e220008000800 */
[----:B------:R-:W-:Y:S01]  /*0150*/  UIADD3 UR6, UPT, UPT, UR9, -0x2, URZ ;  /* 0xfffffffe09067890 */ /* 0x000fe2000fffe0ff */
[----:B------:R-:W-:Y:S01]  /*0160*/  IMAD.MOV.U32 R2, RZ, RZ, RZ ;  /* 0x000000ffff027224 */ /* 0x000fe200078e00ff */
[----:B------:R-:W-:Y:S01]  /*0170*/  UIADD3 UR5, UPT, UPT, UR9, -0x1, URZ ;  /* 0xffffffff09057890 */ /* 0x000fe2000fffe0ff */
[----:B------:R-:W-:Y:S01]  /*0180*/  IMAD.MOV.U32 R3, RZ, RZ, 0x1 ;  /* 0x00000001ff037424 */ /* 0x000fe200078e00ff */
[----:B------:R-:W-:Y:S02]  /*0190*/  UISETP.GE.U32.AND UP0, UPT, UR6, 0xf, UPT ;  /* 0x0000000f0600788c */ /* 0x000fe4000bf06070 */
[----:B------:R-:W-:-:S07]  /*01a0*/  ULOP3.LUT UR7, UR5, 0xf, URZ, 0xc0, !UPT ;  /* 0x0000000f05077892 */ /* 0x000fce000f8ec0ff */
[----:B------:R-:W-:Y:S05]  /*01b0*/  BRA.U !UP0, `(.L_x_2) ;  /* 0x0000000108f47547 */ /* 0x000fea000b800000 */
[----:B------:R-:W-:Y:S01]  /*01c0*/  CS2R R2, SRZ ;  /* 0x0000000000027805 */ /* 0x000fe2000001ff00 */
[----:B------:R-:W-:Y:S02]  /*01d0*/  UIADD3 UR8, UPT, UPT, UR4, 0x20, URZ ;  /* 0x0000002004087890 */ /* 0x000fe4000fffe0ff */
[----:B------:R-:W-:-:S12]  /*01e0*/  ULOP3.LUT UR6, UR5, 0xfffffff0, URZ, 0xc0, !UPT ;  /* 0xfffffff005067892 */ /* 0x000fd8000f8ec0ff */
.L_x_3:
[----:B------:R-:W0:Y:S04]  /*01f0*/  LDS.128 R12, [UR8+-0x20] ;  /* 0xffffe008ff0c7984 */ /* 0x000e280008000c00 */
[----:B------:R-:W1:Y:S01]  /*0200*/  LDS.128 R4, [UR8+-0x10] ;  /* 0xfffff008ff047984 */ /* 0x000e620008000c00 */
[----:B0-----:R-:W-:-:S04]  /*0210*/  FSETP.GT.AND P2, PT, R13, R8, PT ;  /* 0x000000080d00720b */ /* 0x001fc80003f44000 */
[----:B------:R-:W-:Y:S02]  /*0220*/  FSEL R13, R13, R8, P2 ;  /* 0x000000080d0d7208 */ /* 0x000fe40001000000 */
[----:B------:R-:W0:Y:S02]  /*0230*/  LDS.128 R8, [UR8] ;  /* 0x00000008ff087984 */ /* 0x000e240008000c00 */
[----:B------:R-:W-:-:S04]  /*0240*/  FSETP.GT.AND P3, PT, R14, R13, PT ;  /* 0x0000000d0e00720b */ /* 0x000fc80003f64000 */
[----:B------:R-:W-:Y:S01]  /*0250*/  FSEL R14, R14, R13, P3 ;  /* 0x0000000d0e0e7208 */ /* 0x000fe20001800000 */
[----:B------:R-:W-:-:S03]  /*0260*/  @P2 VIADD R2, R3, 0x1 ;  /* 0x0000000103022836 */ /* 0x000fc60000000000 */
[----:B------:R-:W-:-:S04]  /*0270*/  FSETP.GT.AND P1, PT, R15, R14, PT ;  /* 0x0000000e0f00720b */ /* 0x000fc80003f24000 */
[----:B------:R-:W-:Y:S01]  /*0280*/  FSEL R15, R15, R14, P1 ;  /* 0x0000000e0f0f7208 */ /* 0x000fe20000800000 */
[----:B------:R-:W-:-:S03]  /*0290*/  @P3 VIADD R2, R3, 0x2 ;  /* 0x0000000203023836 */ /* 0x000fc60000000000 */
[----:B-1----:R-:W-:-:S04]  /*02a0*/  FSETP.GT.AND P6, PT, R4, R15, PT ;  /* 0x0000000f0400720b */ /* 0x002fc80003fc4000 */
[----:B------:R-:W-:Y:S01]  /*02b0*/  FSEL R4, R4, R15, P6 ;  /* 0x0000000f04047208 */ /* 0x000fe20003000000 */
[----:B------:R-:W-:Y:S01]  /*02c0*/  @P1 VIADD R2, R3, 0x3 ;  /* 0x0000000303021836 */ /* 0x000fe20000000000 */
[----:B------:R-:W1:Y:S02]  /*02d0*/  LDS.128 R12, [UR8+0x10] ;  /* 0x00001008ff0c7984 */ /* 0x000e640008000c00 */
[----:B------:R-:W-:-:S04]  /*02e0*/  FSETP.GT.AND P5, PT, R5, R4, PT ;  /* 0x000000040500720b */ /* 0x000fc80003fa4000 */
[----:B------:R-:W-:Y:S01]  /*02f0*/  FSEL R5, R5, R4, P5 ;  /* 0x0000000405057208 */ /* 0x000fe20002800000 */
[----:B------:R-:W-:-:S03]  /*0300*/  @P6 VIADD R2, R3, 0x4 ;  /* 0x0000000403026836 */ /* 0x000fc60000000000 */
[----:B------:R-:W-:-:S04]  /*0310*/  FSETP.GT.AND P0, PT, R6, R5, PT ;  /* 0x000000050600720b */ /* 0x000fc80003f04000 */
[----:B------:R-:W-:Y:S01]  /*0320*/  FSEL R6, R6, R5, P0 ;  /* 0x0000000506067208 */ /* 0x000fe20000000000 */
[----:B------:R-:W-:Y:S01]  /*0330*/  @P5 VIADD R2, R3, 0x5 ;  /* 0x0000000503025836 */ /* 0x000fe20000000000 */
[----:B------:R-:W2:Y:S01]  /*0340*/  LDS R5, [UR8+0x20] ;  /* 0x00002008ff057984 */ /* 0x000ea20008000800 */
[----:B------:R-:W-:Y:S01]  /*0350*/  UIADD3 UR8, UPT, UPT, UR8, 0x40, URZ ;  /* 0x0000004008087890 */ /* 0x000fe2000fffe0ff */
[----:B------:R-:W-:-:S04]  /*0360*/  FSETP.GT.AND P4, PT, R7, R6, PT ;  /* 0x000000060700720b */ /* 0x000fc80003f84000 */
[----:B------:R-:W-:Y:S01]  /*0370*/  FSEL R7, R7, R6, P4 ;  /* 0x0000000607077208 */ /* 0x000fe20002000000 */
[----:B------:R-:W-:-:S03]  /*0380*/  @P0 VIADD R2, R3, 0x6 ;  /* 0x0000000603020836 */ /* 0x000fc60000000000 */
[----:B0-----:R-:W-:-:S04]  /*0390*/  FSETP.GT.AND P2, PT, R8, R7, PT ;  /* 0x000000070800720b */ /* 0x001fc80003f44000 */
[----:B------:R-:W-:Y:S01]  /*03a0*/  FSEL R8, R8, R7, P2 ;  /* 0x0000000708087208 */ /* 0x000fe20001000000 */
[----:B------:R-:W-:-:S03]  /*03b0*/  @P4 VIADD R2, R3, 0x7 ;  /* 0x0000000703024836 */ /* 0x000fc60000000000 */
[----:B------:R-:W-:-:S04]  /*03c0*/  FSETP.GT.AND P3, PT, R9, R8, PT ;  /* 0x000000080900720b */ /* 0x000fc80003f64000 */
        /* <DEDUP_REMOVED lines=20> */
[----:B--2---:R-:W-:-:S04]  /*0510*/  FSETP.GT.AND P0, PT, R5, R8, PT ;  /* 0x000000080500720b */ /* 0x004fc80003f04000 */
[----:B------:R-:W-:Y:S01]  /*0520*/  FSEL R8, R5, R8, P0 ;  /* 0x0000000805087208 */ /* 0x000fe20000000000 */
[C---:B------:R-:W-:Y:S02]  /*0530*/  @P1 VIADD R2, R3.reuse, 0xf ;  /* 0x0000000f03021836 */ /* 0x040fe40000000000 */
[----:B------:R-:W-:-:S05]  /*0540*/  VIADD R3, R3, 0x10 ;  /* 0x0000001003037836 */ /* 0x000fca0000000000 */
[C---:B------:R-:W-:Y:S02]  /*0550*/  ISETP.NE.AND P1, PT, R3.reuse, UR6, PT ;  /* 0x0000000603007c0c */ /* 0x040fe4000bf25270 */
[----:B------:R-:W-:-:S11]  /*0560*/  SEL R2, R3, R2, P0 ;  /* 0x0000000203027207 */ /* 0x000fd60000000000 */
[----:B------:R-:W-:Y:S05]  /*0570*/  @P1 BRA `(.L_x_3) ;  /* 0xfffffffc001c1947 */ /* 0x000fea000383ffff */
[----:B------:R-:W-:-:S07]  /*0580*/  VIADD R3, R3, 0x1 ;  /* 0x0000000103037836 */ /* 0x000fce0000000000 */
.L_x_2:
[----:B------:R-:W-:-:S09]  /*0590*/  UISETP.NE.AND UP0, UPT, UR7, URZ, UPT ;  /* 0x000000ff0700728c */ /* 0x000fd2000bf05270 */
[----:B------:R-:W-:Y:S05]  /*05a0*/  BRA.U !UP0, `(.L_x_1) ;  /* 0x0000000508247547 */ /* 0x000fea000b800000 */
[----:B------:R-:W-:Y:S02]  /*05b0*/  UISETP.GE.U32.AND UP0, UPT, UR7, 0x8, UPT ;  /* 0x000000080700788c */ /* 0x000fe4000bf06070 */
[----:B------:R-:W-:-:S04]  /*05c0*/  ULOP3.LUT UR6, UR5, 0x7, URZ, 0xc0, !UPT ;  /* 0x0000000705067892 */ /* 0x000fc8000f8ec0ff */
[----:B------:R-:W-:-:S03]  /*05d0*/  UISETP.NE.AND UP1, UPT, UR6, URZ, UPT ;  /* 0x000000ff0600728c */ /* 0x000fc6000bf25270 */
[----:B------:R-:W-:Y:S08]  /*05e0*/  BRA.U !UP0, `(.L_x_4) ;  /* 0x0000000108887547 */ /* 0x000ff0000b800000 */
[----:B------:R-:W-:-:S05]  /*05f0*/  LEA R4, R3, UR4, 0x2 ;  /* 0x0000000403047c11 */ /* 0x000fca000f8e10ff */
[----:B------:R-:W0:Y:S04]  /*0600*/  LDS R5, [R4] ;  /* 0x0000000004057984 */ /* 0x000e280000000800 */
[----:B------:R-:W1:Y:S04]  /*0610*/  LDS R6, [R4+0x4] ;  /* 0x0000040004067984 */ /* 0x000e680000000800 */
[----:B------:R-:W2:Y:S04]  /*0620*/  LDS R10, [R4+0x8] ;  /* 0x00000800040a7984 */ /* 0x000ea80000000800 */
[----:B------:R-:W3:Y:S04]  /*0630*/  LDS R12, [R4+0xc] ;  /* 0x00000c00040c7984 */ /* 0x000ee80000000800 */
[----:B------:R-:W4:Y:S04]  /*0640*/  LDS R14, [R4+0x10] ;  /* 0x00001000040e7984 */ /* 0x000f280000000800 */
[----:B------:R-:W5:Y:S04]  /*0650*/  LDS R16, [R4+0x14] ;  /* 0x0000140004107984 */ /* 0x000f680000000800 */
[----:B------:R-:W-:Y:S01]  /*0660*/  LDS R7, [R4+0x1c] ;  /* 0x00001c0004077984 */ /* 0x000fe20000000800 */
[----:B0-----:R-:W-:-:S04]  /*0670*/  FSETP.GT.AND P2, PT, R5, R8, PT ;  /* 0x000000080500720b */ /* 0x001fc80003f44000 */
[----:B------:R-:W-:Y:S02]  /*0680*/  FSEL R5, R5, R8, P2 ;  /* 0x0000000805057208 */ /* 0x000fe40001000000 */
[----:B------:R-:W0:Y:S01]  /*0690*/  LDS R8, [R4+0x18] ;  /* 0x0000180004087984 */ /* 0x000e220000000800 */
[----:B------:R-:W-:Y:S02]  /*06a0*/  SEL R2, R3, R2, P2 ;  /* 0x0000000203027207 */ /* 0x000fe40001000000 */
[----:B-1----:R-:W-:-:S04]  /*06b0*/  FSETP.GT.AND P3, PT, R6, R5, PT ;  /* 0x000000050600720b */ /* 0x002fc80003f64000 */
[----:B------:R-:W-:-:S04]  /*06c0*/  FSEL R5, R6, R5, P3 ;  /* 0x0000000506057208 */ /* 0x000fc80001800000 */
[----:B--2---:R-:W-:-:S04]  /*06d0*/  FSETP.GT.AND P4, PT, R10, R5, PT ;  /* 0x000000050a00720b */ /* 0x004fc80003f84000 */
[----:B------:R-:W-:Y:S01]  /*06e0*/  FSEL R5, R10, R5, P4 ;  /* 0x000000050a057208 */ /* 0x000fe20002000000 */
[----:B------:R-:W-:-:S03]  /*06f0*/  @P3 VIADD R2, R3, 0x1 ;  /* 0x0000000103023836 */ /* 0x000fc60000000000 */
[----:B---3--:R-:W-:-:S04]  /*0700*/  FSETP.GT.AND P5, PT, R12, R5, PT ;  /* 0x000000050c00720b */ /* 0x008fc80003fa4000 */
[----:B------:R-:W-:Y:S01]  /*0710*/  FSEL R5, R12, R5, P5 ;  /* 0x000000050c057208 */ /* 0x000fe20002800000 */
[----:B------:R-:W-:-:S03]  /*0720*/  @P4 VIADD R2, R3, 0x2 ;  /* 0x0000000203024836 */ /* 0x000fc60000000000 */
[----:B----4-:R-:W-:-:S04]  /*0730*/  FSETP.GT.AND P1, PT, R14, R5, PT ;  /* 0x000000050e00720b */ /* 0x010fc80003f24000 */
[----:B------:R-:W-:Y:S01]  /*0740*/  FSEL R5, R14, R5, P1 ;  /* 0x000000050e057208 */ /* 0x000fe20000800000 */
[----:B------:R-:W-:-:S03]  /*0750*/  @P5 VIADD R2, R3, 0x3 ;  /* 0x0000000303025836 */ /* 0x000fc60000000000 */
[----:B-----5:R-:W-:-:S04]  /*0760*/  FSETP.GT.AND P0, PT, R16, R5, PT ;  /* 0x000000051000720b */ /* 0x020fc80003f04000 */
[----:B------:R-:W-:Y:S01]  /*0770*/  FSEL R5, R16, R5, P0 ;  /* 0x0000000510057208 */ /* 0x000fe20000000000 */
[----:B------:R-:W-:-:S03]  /*0780*/  @P1 VIADD R2, R3, 0x4 ;  /* 0x0000000403021836 */ /* 0x000fc60000000000 */
[----:B0-----:R-:W-:-:S04]  /*0790*/  FSETP.GT.AND P2, PT, R8, R5, PT ;  /* 0x000000050800720b */ /* 0x001fc80003f44000 */
[----:B------:R-:W-:Y:S01]  /*07a0*/  FSEL R8, R8, R5, P2 ;  /* 0x0000000508087208 */ /* 0x000fe20001000000 */
[----:B------:R-:W-:-:S03]  /*07b0*/  @P0 VIADD R2, R3, 0x5 ;  /* 0x0000000503020836 */ /* 0x000fc60000000000 */
[----:B------:R-:W-:-:S04]  /*07c0*/  FSETP.GT.AND P3, PT, R7, R8, PT ;  /* 0x000000080700720b */ /* 0x000fc80003f64000 */
[----:B------:R-:W-:Y:S01]  /*07d0*/  FSEL R8, R7, R8, P3 ;  /* 0x0000000807087208 */ /* 0x000fe20001800000 */
[----:B------:R-:W-:-:S08]  /*07e0*/  @P2 VIADD R2, R3, 0x6 ;  /* 0x0000000603022836 */ /* 0x000fd00000000000 */
[C---:B------:R-:W-:Y:S02]  /*07f0*/  @P3 VIADD R2, R3.reuse, 0x7 ;  /* 0x0000000703023836 */ /* 0x040fe40000000000 */
[----:B------:R-:W-:-:S07]  /*0800*/  VIADD R3, R3, 0x8 ;  /* 0x0000000803037836 */ /* 0x000fce0000000000 */
.L_x_4:
        /* <DEDUP_REMOVED lines=9> */
[----:B------:R-:W3:Y:S01]  /*08a0*/  LDS R12, [R4+0xc] ;  /* 0x00000c00040c7984 */ /* 0x000ee20000000800 */
[----:B0-----:R-:W-:-:S04]  /*08b0*/  FSETP.GT.AND P0, PT, R5, R8, PT ;  /* 0x000000080500720b */ /* 0x001fc80003f04000 */
[----:B------:R-:W-:Y:S02]  /*08c0*/  FSEL R5, R5, R8, P0 ;  /* 0x0000000805057208 */ /* 0x000fe40000000000 */
        /* <DEDUP_REMOVED lines=8> */
[----:B------:R-:W-:-:S08]  /*0950*/  @P2 VIADD R2, R3, 0x2 ;  /* 0x0000000203022836 */ /* 0x000fd00000000000 */
[C---:B------:R-:W-:Y:S02]  /*0960*/  @P3 VIADD R2, R3.reuse, 0x3 ;  /* 0x0000000303023836 */ /* 0x040fe40000000000 */
[----:B------:R-:W-:-:S07]  /*0970*/  VIADD R3, R3, 0x4 ;  /* 0x0000000403037836 */ /* 0x000fce0000000000 */
.L_x_5:
[----:B------:R-:W-:Y:S05]  /*0980*/  BRA.U !UP1, `(.L_x_1) ;  /* 0x00000001092c7547 */ /* 0x000fea000b800000 */
[----:B------:R-:W-:Y:S01]  /*0990*/  LEA R4, R3, UR4, 0x2 ;  /* 0x0000000403047c11 */ /* 0x000fe2000f8e10ff */
[----:B------:R-:W-:-:S12]  /*09a0*/  UIADD3 UR5, UPT, UPT, -UR5, URZ, URZ ;  /* 0x000000ff05057290 */ /* 0x000fd8000fffe1ff */
.L_x_6:
[----:B------:R1:W0:Y:S01]  /*09b0*/  LDS R5, [R4] ;  /* 0x0000000004057984 */ /* 0x0002220000000800 */
[----:B------:R-:W-:-:S04]  /*09c0*/  UIADD3 UR5, UPT, UPT, UR5, 0x1, URZ ;  /* 0x0000000105057890 */ /* 0x000fc8000fffe0ff */
[----:B------:R-:W-:Y:S01]  /*09d0*/  UISETP.NE.AND UP0, UPT, UR5, URZ, UPT ;  /* 0x000000ff0500728c */ /* 0x000fe2000bf05270 */
[----:B-1----:R-:W-:Y:S01]  /*09e0*/  VIADD R4, R4, 0x4 ;  /* 0x0000000404047836 */ /* 0x002fe20000000000 */
[----:B0-----:R-:W-:-:S04]  /*09f0*/  FSETP.GT.AND P0, PT, R5, R8, PT ;  /* 0x000000080500720b */ /* 0x001fc80003f04000 */
[C---:B------:R-:W-:Y:S01]  /*0a00*/  SEL R2, R3.reuse, R2, P0 ;  /* 0x0000000203027207 */ /* 0x040fe20000000000 */
[----:B------:R-:W-:Y:S01]  /*0a10*/  VIADD R3, R3, 0x1 ;  /* 0x0000000103037836 */ /* 0x000fe20000000000 */
[----:B------:R-:W-:Y:S01]  /*0a20*/  FSEL R8, R5, R8, P0 ;  /* 0x0000000805087208 */ /* 0x000fe20000000000 */
[----:B------:R-:W-:Y:S06]  /*0a30*/  BRA.U UP0, `(.L_x_6) ;  /* 0xfffffffd00dc7547 */ /* 0x000fec000b83ffff */
.L_x_1:
[----:B------:R-:W1:Y:S08]  /*0a40*/  LDC.64 R4, c[0x0][0x388] ;  /* 0x0000e200ff047b82 */ /* 0x000e700000000a00 */
[----:B------:R-:W2:Y:S01]  /*0a50*/  LDC.64 R6, c[0x0][0x390] ;  /* 0x0000e400ff067b82 */ /* 0x000ea20000000a00 */
[----:B-1----:R-:W-:-:S06]  /*0a60*/  IMAD.WIDE.U32 R4, R0, 0x4, R4 ;  /* 0x0000000400047825 */ /* 0x002fcc00078e0004 */
[----:B------:R-:W3:Y:S02]  /*0a70*/  LDG.E R5, desc[UR10][R4.64] ;  /* 0x0000000a04057981 */ /* 0x000ee4000c1e1900 */
[----:B---3--:R-:W-:Y:S01]  /*0a80*/  ISETP.NE.AND P0, PT, R2, R5, PT ;  /* 0x000000050200720c */ /* 0x008fe20003f05270 */
[----:B--2---:R-:W-:-:S03]  /*0a90*/  IMAD.WIDE.U32 R2, R0, 0x4, R6 ;  /* 0x0000000400027825 */ /* 0x004fc600078e0006 */
[----:B------:R-:W-:-:S05]  /*0aa0*/  SEL R7, RZ, 0x1, P0 ;  /* 0x00000001ff077807 */ /* 0x000fca0000000000 */
[----:B------:R-:W-:Y:S01]  /*0ab0*/  STG.E desc[UR10][R2.64], R7 ;  /* 0x0000000702007986 */ /* 0x000fe2000c10190a */
[----:B------:R-:W-:Y:S05]  /*0ac0*/  EXIT ;  /* 0x000000000000794d */ /* 0x000fea0003800000 */
.L_x_7:
        /* <DEDUP_REMOVED lines=11> */
.L_x_98:


//--------------------- .text._Z12NMKernel_newPfS_ii --------------------------
	.section	.text._Z12NMKernel_newPfS_ii,"ax",@progbits
	.align	128
        .global         _Z12NMKernel_newPfS_ii
        .type           _Z12NMKernel_newPfS_ii,@function
        .size           _Z12NMKernel_newPfS_ii,(.L_x_99 - _Z12NMKernel_newPfS_ii)
        .other          _Z12NMKernel_newPfS_ii,@"STO_CUDA_ENTRY STV_DEFAULT"
_Z12NMKernel_newPfS_ii:
.text._Z12NMKernel_newPfS_ii:
[----:B------:R-:W-:Y:S01]  /*0000*/  LDC R1, c[0x0][0x37c] ;  /* 0x0000df00ff017b82 */ /* 0x000fe20000000800 */
[----:B------:R-:W0:Y:S07]  /*0010*/  S2R R5, SR_CTAID.Z ;  /* 0x0000000000057919 */ /* 0x000e2e0000002700 */
[----:B------:R-:W0:Y:S01]  /*0020*/  S2UR UR7, SR_CTAID.Y ;  /* 0x00000000000779c3 */ /* 0x000e220000002600 */
[----:B------:R-:W1:Y:S07]  /*0030*/  LDCU.64 UR4, c[0x0][0x358] ;  /* 0x00006b00ff0477ac */ /* 0x000e6e0008000a00 */
[----:B------:R-:W0:Y:S08]  /*0040*/  LDC.64 R8, c[0x0][0x390] ;  /* 0x0000e400ff087b82 */ /* 0x000e300000000a00 */
[----:B------:R-:W2:Y:S08]  /*0050*/  S2UR UR6, SR_CTAID.X ;  /* 0x00000000000679c3 */ /* 0x000eb00000002500 */
[----:B------:R-:W3:Y:S01]  /*0060*/  LDC.64 R2, c[0x0][0x380] ;  /* 0x0000e000ff027b82 */ /* 0x000ee20000000a00 */
[----:B0-----:R-:W-:-:S07]  /*0070*/  IMAD R0, R5, R8, UR7 ;  /* 0x0000000705007e24 */ /* 0x001fce000f8e0208 */
[----:B------:R-:W0:Y:S01]  /*0080*/  LDC.64 R6, c[0x0][0x388] ;  /* 0x0000e200ff067b82 */ /* 0x000e220000000a00 */
[----:B--2---:R-:W-:-:S04]  /*0090*/  IMAD R9, R0, R9, UR6 ;  /* 0x0000000600097e24 */ /* 0x004fc8000f8e0209 */
[----:B---3--:R-:W-:-:S06]  /*00a0*/  IMAD.WIDE R2, R9, 0x4, R2 ;  /* 0x0000000409027825 */ /* 0x008fcc00078e0202 */
[----:B-1----:R-:W2:Y:S01]  /*00b0*/  LDG.E R2, desc[UR4][R2.64] ;  /* 0x0000000402027981 */ /* 0x002ea2000c1e1900 */
[----:B0-----:R-:W-:Y:S01]  /*00c0*/  IMAD.WIDE R6, R9, 0x4, R6 ;  /* 0x0000000409067825 */ /* 0x001fe200078e0206 */
[----:B--2---:R-:W0:Y:S02]  /*00d0*/  F2F.F64.F32 R4, R2 ;  /* 0x0000000200047310 */ /* 0x004e240000201800 */
[----:B0-----:R-:W-:-:S08]  /*00e0*/  DADD R4, R4, -0.5 ;  /* 0xbfe0000004047429 */ /* 0x001fd00000000000 */
[----:B------:R-:W-:-:S10]  /*00f0*/  DADD R4, R4, R4 ;  /* 0x0000000004047229 */ /* 0x000fd40000000004 */
[----:B------:R-:W0:Y:S02]  /*0100*/  F2F.F32.F64 R5, R4 ;  /* 0x0000000400057310 */ /* 0x000e240000301000 */
[----:B0-----:R-:W-:Y:S01]  /*0110*/  STG.E desc[UR4][R6.64], R5 ;  /* 0x0000000506007986 */ /* 0x001fe2000c101904 */
[----:B------:R-:W-:Y:S05]  /*0120*/  EXIT ;  /* 0x000000000000794d */ /* 0x000fea0003800000 */
.L_x_8:
        /* <DEDUP_REMOVED lines=13> */
.L_x_99:


//--------------------- .text._Z18FC_final_bp_kernalPfiS_i --------------------------
	.section	.text._Z18FC_final_bp_kernalPfiS_i,"ax",@progbits
	.align	128
        .global         _Z18FC_final_bp_kernalPfiS_i
        .type           _Z18FC_final_bp_kernalPfiS_i,@function
        .size           _Z18FC_final_bp_kernalPfiS_i,(.L_x_95 - _Z18FC_final_bp_kernalPfiS_i)
        .other          _Z18FC_final_bp_kernalPfiS_i,@"STO_CUDA_ENTRY STV_DEFAULT"
_Z18FC_final_bp_kernalPfiS_i:
.text._Z18FC_final_bp_kernalPfiS_i:
[----:B------:R-:W-:Y:S01]  /*0000*/  LDC R1, c[0x0][0x37c] ;  /* 0x0000df00ff017b82 */ /* 0x000fe20000000800 */
[----:B------:R-:W0:Y:S07]  /*0010*/  S2R R5, SR_TID.X ;  /* 0x0000000000057919 */ /* 0x000e2e0000002100 */
[----:B------:R-:W0:Y:S01]  /*0020*/  LDC.64 R2, c[0x0][0x380] ;  /* 0x0000e000ff027b82 */ /* 0x000e220000000a00 */
[----:B------:R-:W1:Y:S01]  /*0030*/  LDCU.64 UR10, c[0x0][0x358] ;  /* 0x00006b00ff0a77ac */ /* 0x000e620008000a00 */
[----:B0-----:R-:W-:-:S06]  /*0040*/  IMAD.WIDE.U32 R2, R5, 0x4, R2 ;  /* 0x0000000405027825 */ /* 0x001fcc00078e0002 */
[----:B-1----:R-:W2:Y:S01]  /*0050*/  LDG.E R2, desc[UR10][R2.64] ;  /* 0x0000000a02027981 */ /* 0x002ea2000c1e1900 */
        /* <DEDUP_REMOVED lines=8> */
[----:B------:R-:W0:Y:S01]  /*00e0*/  LDS R3, [UR5] ;  /* 0x00000005ff037984 */ /* 0x000e220008000800 */
[----:B------:R-:W-:Y:S01]  /*00f0*/  HFMA2 R0, -RZ, RZ, 0.96630859375, -0.0022525787353515625 ;  /* 0x3bbb989dff007431 */ /* 0x000fe200000001ff */
[----:B------:R-:W-:Y:S01]  /*0100*/  MOV R4, 0x437c0000 ;  /* 0x437c000000047802 */ /* 0x000fe20000000f00 */
[----:B------:R-:W1:Y:S02]  /*0110*/  LDCU UR4, c[0x0][0x398] ;  /* 0x00007300ff0477ac */ /* 0x000e640008000800 */
[----:B-1----:R-:W-:Y:S01]  /*0120*/  UISETP.GE.AND UP0, UPT, UR4, 0x2, UPT ;  /* 0x000000020400788c */ /* 0x002fe2000bf06270 */
[----:B0-----:R-:W-:-:S04]  /*0130*/  FFMA.SAT R5, R3, R0, 0.5 ;  /* 0x3f00000003057423 */ /* 0x001fc80000002000 */
[----:B------:R-:W-:-:S04]  /*0140*/  FFMA.RM R5, R5, R4, 12582913 ;  /* 0x4b40000105057423 */ /* 0x000fc80000004004 */
[C---:B------:R-:W-:Y:S01]  /*0150*/  FADD R2, R5.reuse, -12583039 ;  /* 0xcb40007f05027421 */ /* 0x040fe20000000000 */
[----:B------:R-:W-:-:S03]  /*0160*/  SHF.L.U32 R5, R5, 0x17, RZ ;  /* 0x0000001705057819 */ /* 0x000fc600000006ff */
[----:B------:R-:W-:-:S04]  /*0170*/  FFMA R2, R3, 1.4426950216293334961, -R2 ;  /* 0x3fb8aa3b03027823 */ /* 0x000fc80000000802 */
[----:B------:R-:W-:-:S06]  /*0180*/  FFMA R2, R3, 1.925963033500011079e-08, R2 ;  /* 0x32a5706003027823 */ /* 0x000fcc0000000002 */
[----:B------:R-:W0:Y:S02]  /*0190*/  MUFU.EX2 R2, R2 ;  /* 0x0000000200027308 */ /* 0x000e240000000800 */
[----:B0-----:R-:W-:Y:S01]  /*01a0*/  FMUL R5, R5, R2 ;  /* 0x0000000205057220 */ /* 0x001fe20000400000 */
[----:B------:R-:W-:Y:S06]  /*01b0*/  BRA.U !UP0, `(.L_x_9) ;  /* 0x0000000508607547 */ /* 0x000fec000b800000 */
[----:B------:R-:W-:Y:S02]  /*01c0*/  UIADD3 UR6, UPT, UPT, UR4, -0x1, URZ ;  /* 0xffffffff04067890 */ /* 0x000fe4000fffe0ff */
[----:B------:R-:W-:Y:S02]  /*01d0*/  UIADD3 UR4, UPT, UPT, UR4, -0x2, URZ ;  /* 0xfffffffe04047890 */ /* 0x000fe4000fffe0ff */
[----:B------:R-:W-:Y:S02]  /*01e0*/  ULOP3.LUT UR8, UR6, 0x3, URZ, 0xc0, !UPT ;  /* 0x0000000306087892 */ /* 0x000fe4000f8ec0ff */
[----:B------:R-:W-:-:S03]  /*01f0*/  UISETP.GE.U32.AND UP0, UPT, UR4, 0x3, UPT ;  /* 0x000000030400788c */ /* 0x000fc6000bf06070 */
[----:B------:R-:W-:-:S06]  /*0200*/  UMOV UR4, 0x1 ;  /* 0x0000000100047882 */ /* 0x000fcc0000000000 */
[----:B------:R-:W-:Y:S05]  /*0210*/  BRA.U !UP0, `(.L_x_10) ;  /* 0x0000000108b47547 */ /* 0x000fea000b800000 */
[----:B------:R-:W-:Y:S02]  /*0220*/  ULOP3.LUT UR4, UR6, 0xfffffffc, URZ, 0xc0, !UPT ;  /* 0xfffffffc06047892 */ /* 0x000fe4000f8ec0ff */
[----:B------:R-:W-:Y:S02]  /*0230*/  UIADD3 UR9, UPT, UPT, UR5, 0x8, URZ ;  /* 0x0000000805097890 */ /* 0x000fe4000fffe0ff */
[----:B------:R-:W-:-:S03]  /*0240*/  UIADD3 UR7, UPT, UPT, -UR4, URZ, URZ ;  /* 0x000000ff04077290 */ /* 0x000fc6000fffe1ff */
[----:B------:R-:W-:-:S09]  /*0250*/  UMOV UR4, URZ ;  /* 0x000000ff00047c82 */ /* 0x000fd20008000000 */
.L_x_11:
[----:B------:R-:W0:Y:S01]  /*0260*/  LDS R7, [UR9+-0x4] ;  /* 0xfffffc09ff077984 */ /* 0x000e220008000800 */
[----:B------:R-:W-:Y:S02]  /*0270*/  UIADD3 UR7, UPT, UPT, UR7, 0x4, URZ ;  /* 0x0000000407077890 */ /* 0x000fe4000fffe0ff */
[----:B------:R-:W-:Y:S01]  /*0280*/  UIADD3 UR4, UPT, UPT, UR4, 0x4, URZ ;  /* 0x0000000404047890 */ /* 0x000fe2000fffe0ff */
[----:B------:R-:W1:Y:S01]  /*0290*/  LDS.64 R2, [UR9] ;  /* 0x00000009ff027984 */ /* 0x000e620008000a00 */
[----:B------:R-:W-:-:S03]  /*02a0*/  UISETP.NE.AND UP0, UPT, UR7, URZ, UPT ;  /* 0x000000ff0700728c */ /* 0x000fc6000bf05270 */
[----:B------:R-:W2:Y:S01]  /*02b0*/  LDS R15, [UR9+0x8] ;  /* 0x00000809ff0f7984 */ /* 0x000ea20008000800 */
[----:B------:R-:W-:Y:S01]  /*02c0*/  UIADD3 UR9, UPT, UPT, UR9, 0x10, URZ ;  /* 0x0000001009097890 */ /* 0x000fe2000fffe0ff */
[----:B0-----:R-:W-:-:S04]  /*02d0*/  FFMA.SAT R9, R7, R0, 0.5 ;  /* 0x3f00000007097423 */ /* 0x001fc80000002000 */
[----:B------:R-:W-:Y:S01]  /*02e0*/  FFMA.RM R9, R9, R4, 12582913 ;  /* 0x4b40000109097423 */ /* 0x000fe20000004004 */
[----:B-1----:R-:W-:Y:S01]  /*02f0*/  FFMA.SAT R11, R2, R0, 0.5 ;  /* 0x3f000000020b7423 */ /* 0x002fe20000002000 */
[----:B------:R-:W-:Y:S02]  /*0300*/  FFMA.SAT R13, R0, R3, 0.5 ;  /* 0x3f000000000d7423 */ /* 0x000fe40000002003 */
[----:B------:R-:W-:Y:S01]  /*0310*/  FADD R8, R9, -12583039 ;  /* 0xcb40007f09087421 */ /* 0x000fe20000000000 */
[-C--:B------:R-:W-:Y:S01]  /*0320*/  FFMA.RM R6, R11, R4.reuse, 12582913 ;  /* 0x4b4000010b067423 */ /* 0x080fe20000004004 */
[----:B------:R-:W-:Y:S02]  /*0330*/  FFMA.RM R13, R13, R4, 12582913 ;  /* 0x4b4000010d0d7423 */ /* 0x000fe40000004004 */
[----:B------:R-:W-:Y:S01]  /*0340*/  FFMA R8, R7, 1.4426950216293334961, -R8 ;  /* 0x3fb8aa3b07087823 */ /* 0x000fe20000000808 */
[----:B------:R-:W-:Y:S01]  /*0350*/  FADD R11, R6, -12583039 ;  /* 0xcb40007f060b7421 */ /* 0x000fe20000000000 */
[C---:B------:R-:W-:Y:S01]  /*0360*/  FADD R10, R13.reuse, -12583039 ;  /* 0xcb40007f0d0a7421 */ /* 0x040fe20000000000 */
[----:B------:R-:W-:Y:S01]  /*0370*/  SHF.L.U32 R13, R13, 0x17, RZ ;  /* 0x000000170d0d7819 */ /* 0x000fe200000006ff */
[----:B------:R-:W-:Y:S01]  /*0380*/  FFMA R8, R7, 1.925963033500011079e-08, R8 ;  /* 0x32a5706007087823 */ /* 0x000fe20000000008 */
[----:B--2---:R-:W-:Y:S01]  /*0390*/  FFMA.SAT R7, R15, R0, 0.5 ;  /* 0x3f0000000f077423 */ /* 0x004fe20000002000 */
[----:B------:R-:W-:Y:S01]  /*03a0*/  FFMA R11, R2, 1.4426950216293334961, -R11 ;  /* 0x3fb8aa3b020b7823 */ /* 0x000fe2000000080b */
[----:B------:R-:W-:-:S02]  /*03b0*/  FFMA R10, R3, 1.4426950216293334961, -R10 ;  /* 0x3fb8aa3b030a7823 */ /* 0x000fc4000000080a */
[----:B------:R-:W-:Y:S01]  /*03c0*/  FFMA.RM R7, R7, R4, 12582913 ;  /* 0x4b40000107077423 */ /* 0x000fe20000004004 */
[----:B------:R-:W-:Y:S01]  /*03d0*/  FFMA R11, R2, 1.925963033500011079e-08, R11 ;  /* 0x32a57060020b7823 */ /* 0x000fe2000000000b */
[----:B------:R-:W0:Y:S01]  /*03e0*/  MUFU.EX2 R8, R8 ;  /* 0x0000000800087308 */ /* 0x000e220000000800 */
[----:B------:R-:W-:Y:S01]  /*03f0*/  FFMA R10, R3, 1.925963033500011079e-08, R10 ;  /* 0x32a57060030a7823 */ /* 0x000fe2000000000a */
[----:B------:R-:W-:Y:S01]  /*0400*/  FADD R2, R7, -12583039 ;  /* 0xcb40007f07027421 */ /* 0x000fe20000000000 */
[----:B------:R-:W-:-:S03]  /*0410*/  SHF.L.U32 R3, R6, 0x17, RZ ;  /* 0x0000001706037819 */ /* 0x000fc600000006ff */
[C---:B------:R-:W-:Y:S02]  /*0420*/  FFMA R2, R15.reuse, 1.4426950216293334961, -R2 ;  /* 0x3fb8aa3b0f027823 */ /* 0x040fe40000000802 */
[----:B------:R-:W1:Y:S02]  /*0430*/  MUFU.EX2 R11, R11 ;  /* 0x0000000b000b7308 */ /* 0x000e640000000800 */
[----:B------:R-:W-:Y:S01]  /*0440*/  FFMA R15, R15, 1.925963033500011079e-08, R2 ;  /* 0x32a570600f0f7823 */ /* 0x000fe20000000002 */
[----:B------:R-:W-:-:S05]  /*0450*/  SHF.L.U32 R2, R9, 0x17, RZ ;  /* 0x0000001709027819 */ /* 0x000fca00000006ff */
[----:B------:R-:W2:Y:S01]  /*0460*/  MUFU.EX2 R10, R10 ;  /* 0x0000000a000a7308 */ /* 0x000ea20000000800 */
[----:B0-----:R-:W-:Y:S01]  /*0470*/  FFMA R2, R2, R8, R5 ;  /* 0x0000000802027223 */ /* 0x001fe20000000005 */
[----:B------:R-:W-:-:S06]  /*0480*/  SHF.L.U32 R5, R7, 0x17, RZ ;  /* 0x0000001707057819 */ /* 0x000fcc00000006ff */
[----:B------:R-:W0:Y:S01]  /*0490*/  MUFU.EX2 R15, R15 ;  /* 0x0000000f000f7308 */ /* 0x000e220000000800 */
[----:B-1----:R-:W-:-:S04]  /*04a0*/  FFMA R2, R3, R11, R2 ;  /* 0x0000000b03027223 */ /* 0x002fc80000000002 */
[----:B--2---:R-:W-:-:S04]  /*04b0*/  FFMA R2, R13, R10, R2 ;  /* 0x0000000a0d027223 */ /* 0x004fc80000000002 */
[----:B0-----:R-:W-:Y:S01]  /*04c0*/  FFMA R5, R5, R15, R2 ;  /* 0x0000000f05057223 */ /* 0x001fe20000000002 */
[----:B------:R-:W-:Y:S06]  /*04d0*/  BRA.U UP0, `(.L_x_11) ;  /* 0xfffffffd00607547 */ /* 0x000fec000b83ffff */
[----:B------:R-:W-:-:S12]  /*04e0*/  UIADD3 UR4, UPT, UPT, UR4, 0x1, URZ ;  /* 0x0000000104047890 */ /* 0x000fd8000fffe0ff */
.L_x_10:
[----:B------:R-:W-:-:S09]  /*04f0*/  UISETP.NE.AND UP0, UPT, UR8, URZ, UPT ;  /* 0x000000ff0800728c */ /* 0x000fd2000bf05270 */
[----:B------:R-:W-:Y:S05]  /*0500*/  BRA.U !UP0, `(.L_x_9) ;  /* 0x00000001088c7547 */ /* 0x000fea000b800000 */
[----:B------:R-:W-:Y:S02]  /*0510*/  UISETP.NE.AND UP0, UPT, UR8, 0x1, UPT ;  /* 0x000000010800788c */ /* 0x000fe4000bf05270 */
[----:B------:R-:W-:-:S04]  /*0520*/  ULOP3.LUT UR6, UR6, 0x1, URZ, 0xc0, !UPT ;  /* 0x0000000106067892 */ /* 0x000fc8000f8ec0ff */
[----:B------:R-:W-:-:S03]  /*0530*/  UISETP.NE.U32.AND UP1, UPT, UR6, 0x1, UPT ;  /* 0x000000010600788c */ /* 0x000fc6000bf25070 */
[----:B------:R-:W-:Y:S08]  /*0540*/  BRA.U !UP0, `(.L_x_12) ;  /* 0x0000000108507547 */ /* 0x000ff0000b800000 */
[----:B------:R-:W-:Y:S02]  /*0550*/  ULEA UR6, UR4, UR5, 0x2 ;  /* 0x0000000504067291 */ /* 0x000fe4000f8e10ff */
[----:B------:R-:W-:-:S07]  /*0560*/  UIADD3 UR4, UPT, UPT, UR4, 0x2, URZ ;  /* 0x0000000204047890 */ /* 0x000fce000fffe0ff */
[----:B------:R-:W0:Y:S04]  /*0570*/  LDS R3, [UR6] ;  /* 0x00000006ff037984 */ /* 0x000e280008000800 */
[----:B------:R-:W1:Y:S01]  /*0580*/  LDS R9, [UR6+0x4] ;  /* 0x00000406ff097984 */ /* 0x000e620008000800 */
[----:B0-----:R-:W-:-:S04]  /*0590*/  FFMA.SAT R7, R3, R0, 0.5 ;  /* 0x3f00000003077423 */ /* 0x001fc80000002000 */
[----:B------:R-:W-:Y:S01]  /*05a0*/  FFMA.RM R7, R7, R4, 12582913 ;  /* 0x4b40000107077423 */ /* 0x000fe20000004004 */
[----:B-1----:R-:W-:-:S03]  /*05b0*/  FFMA.SAT R11, R9, R0, 0.5 ;  /* 0x3f000000090b7423 */ /* 0x002fc60000002000 */
[----:B------:R-:W-:Y:S01]  /*05c0*/  FADD R2, R7, -12583039 ;  /* 0xcb40007f07027421 */ /* 0x000fe20000000000 */
[----:B------:R-:W-:-:S03]  /*05d0*/  FFMA.RM R11, R11, R4, 12582913 ;  /* 0x4b4000010b0b7423 */ /* 0x000fc60000004004 */
[----:B------:R-:W-:Y:S01]  /*05e0*/  FFMA R2, R3, 1.4426950216293334961, -R2 ;  /* 0x3fb8aa3b03027823 */ /* 0x000fe20000000802 */
[C---:B------:R-:W-:Y:S01]  /*05f0*/  FADD R6, R11.reuse, -12583039 ;  /* 0xcb40007f0b067421 */ /* 0x040fe20000000000 */
[----:B------:R-:W-:Y:S02]  /*0600*/  SHF.L.U32 R8, R11, 0x17, RZ ;  /* 0x000000170b087819 */ /* 0x000fe400000006ff */
[----:B------:R-:W-:Y:S01]  /*0610*/  FFMA R2, R3, 1.925963033500011079e-08, R2 ;  /* 0x32a5706003027823 */ /* 0x000fe20000000002 */
[----:B------:R-:W-:-:S04]  /*0620*/  FFMA R6, R9, 1.4426950216293334961, -R6 ;  /* 0x3fb8aa3b09067823 */ /* 0x000fc80000000806 */
[----:B------:R-:W-:Y:S01]  /*0630*/  FFMA R9, R9, 1.925963033500011079e-08, R6 ;  /* 0x32a5706009097823 */ /* 0x000fe20000000006 */
[----:B------:R-:W0:Y:S01]  /*0640*/  MUFU.EX2 R2, R2 ;  /* 0x0000000200027308 */ /* 0x000e220000000800 */
[----:B------:R-:W-:-:S07]  /*0650*/  SHF.L.U32 R6, R7, 0x17, RZ ;  /* 0x0000001707067819 */ /* 0x000fce00000006ff */
[----:B------:R-:W1:Y:S01]  /*0660*/  MUFU.EX2 R9, R9 ;  /* 0x0000000900097308 */ /* 0x000e620000000800 */
[----:B0-----:R-:W-:-:S04]  /*0670*/  FFMA R5, R6, R2, R5 ;  /* 0x0000000206057223 */ /* 0x001fc80000000005 */
[----:B-1----:R-:W-:-:S07]  /*0680*/  FFMA R5, R8, R9, R5 ;  /* 0x0000000908057223 */ /* 0x002fce0000000005 */
.L_x_12:
[----:B------:R-:W-:Y:S05]  /*0690*/  BRA.U UP1, `(.L_x_9) ;  /* 0x0000000101287547 */ /* 0x000fea000b800000 */
[----:B------:R-:W-:-:S09]  /*06a0*/  ULEA UR4, UR4, UR5, 0x2 ;  /* 0x0000000504047291 */ /* 0x000fd2000f8e10ff */
[----:B------:R-:W0:Y:S02]  /*06b0*/  LDS R3, [UR4] ;  /* 0x00000004ff037984 */ /* 0x000e240008000800 */
[----:B0-----:R-:W-:-:S04]  /*06c0*/  FFMA.SAT R7, R3, R0, 0.5 ;  /* 0x3f00000003077423 */ /* 0x001fc80000002000 */
[----:B------:R-:W-:-:S04]  /*06d0*/  FFMA.RM R7, R7, R4, 12582913 ;  /* 0x4b40000107077423 */ /* 0x000fc80000004004 */
[C---:B------:R-:W-:Y:S01]  /*06e0*/  FADD R2, R7.reuse, -12583039 ;  /* 0xcb40007f07027421 */ /* 0x040fe20000000000 */
[----:B------:R-:W-:-:S03]  /*06f0*/  IMAD.SHL.U32 R6, R7, 0x800000, RZ ;  /* 0x0080000007067824 */ /* 0x000fc600078e00ff */
[----:B------:R-:W-:-:S04]  /*0700*/  FFMA R2, R3, 1.4426950216293334961, -R2 ;  /* 0x3fb8aa3b03027823 */ /* 0x000fc80000000802 */
[----:B------:R-:W-:-:S06]  /*0710*/  FFMA R2, R3, 1.925963033500011079e-08, R2 ;  /* 0x32a5706003027823 */ /* 0x000fcc0000000002 */
[----:B------:R-:W0:Y:S02]  /*0720*/  MUFU.EX2 R2, R2 ;  /* 0x0000000200027308 */ /* 0x000e240000000800 */
[----:B0-----:R-:W-:-:S07]  /*0730*/  FFMA R5, R6, R2, R5 ;  /* 0x0000000206057223 */ /* 0x001fce0000000005 */
.L_x_9:
[----:B------:R-:W0:Y:S01]  /*0740*/  S2R R2, SR_CTAID.X ;  /* 0x0000000000027919 */ /* 0x000e220000002500 */
[----:B------:R-:W1:Y:S01]  /*0750*/  MUFU.RCP R6, R5 ;  /* 0x0000000500067308 */ /* 0x000e620000001000 */
[----:B0-----:R-:W-:-:S06]  /*0760*/  LEA R3, R2, UR5, 0x2 ;  /* 0x0000000502037c11 */ /* 0x001fcc000f8e10ff */
[----:B------:R-:W0:Y:S02]  /*0770*/  LDS R3, [R3] ;  /* 0x0000000003037984 */ /* 0x000e240000000800 */
[----:B0-----:R-:W-:-:S04]  /*0780*/  FFMA.SAT R7, R3, R0, 0.5 ;  /* 0x3f00000003077423 */ /* 0x001fc80000002000 */
[----:B------:R-:W-:-:S04]  /*0790*/  FFMA.RM R7, R7, R4, 12582913 ;  /* 0x4b40000107077423 */ /* 0x000fc80000004004 */
[----:B------:R-:W-:-:S04]  /*07a0*/  FADD R0, R7, -12583039 ;  /* 0xcb40007f07007421 */ /* 0x000fc80000000000 */
[----:B------:R-:W-:-:S04]  /*07b0*/  FFMA R0, R3, 1.4426950216293334961, -R0 ;  /* 0x3fb8aa3b03007823 */ /* 0x000fc80000000800 */
[----:B------:R-:W-:Y:S01]  /*07c0*/  FFMA R4, R3, 1.925963033500011079e-08, R0 ;  /* 0x32a5706003047823 */ /* 0x000fe20000000000 */
[----:B------:R-:W-:Y:S01]  /*07d0*/  SHF.L.U32 R0, R7, 0x17, RZ ;  /* 0x0000001707007819 */ /* 0x000fe200000006ff */
[C---:B-1----:R-:W-:Y:S02]  /*07e0*/  FFMA R7, R6.reuse, -R5, 1 ;  /* 0x3f80000006077423 */ /* 0x042fe40000000805 */
[----:B------:R-:W0:Y:S02]  /*07f0*/  MUFU.EX2 R9, R4 ;  /* 0x0000000400097308 */ /* 0x000e240000000800 */
[----:B------:R-:W-:Y:S01]  /*0800*/  FFMA R7, R6, R7, R6 ;  /* 0x0000000706077223 */ /* 0x000fe20000000006 */
[----:B0-----:R-:W-:-:S05]  /*0810*/  FMUL R0, R0, R9 ;  /* 0x0000000900007220 */ /* 0x001fca0000400000 */
[----:B------:R-:W0:Y:S01]  /*0820*/  FCHK P0, R0, R5 ;  /* 0x0000000500007302 */ /* 0x000e220000000000 */
[----:B------:R-:W-:-:S04]  /*0830*/  FFMA R6, R0, R7, RZ ;  /* 0x0000000700067223 */ /* 0x000fc800000000ff */
[----:B------:R-:W-:-:S04]  /*0840*/  FFMA R3, R6, -R5, R0 ;  /* 0x8000000506037223 */ /* 0x000fc80000000000 */
[----:B------:R-:W-:Y:S01]  /*0850*/  FFMA R6, R7, R3, R6 ;  /* 0x0000000307067223 */ /* 0x000fe20000000006 */
[----:B0-----:R-:W-:Y:S06]  /*0860*/  @!P0 BRA `(.L_x_13) ;  /* 0x0000000000108947 */ /* 0x001fec0003800000 */
[----:B------:R-:W-:Y:S02]  /*0870*/  MOV R3, R5 ;  /* 0x0000000500037202 */ /* 0x000fe40000000f00 */
[----:B------:R-:W-:-:S07]  /*0880*/  MOV R4, 0x8a0 ;  /* 0x000008a000047802 */ /* 0x000fce0000000f00 */
[----:B------:R-:W-:Y:S05]  /*0890*/  CALL.REL.NOINC `($__internal_0_$__cuda_sm3x_div_rn_noftz_f32_slowpath) ;  /* 0x0000000000247944 */ /* 0x000fea0003c00000 */
[----:B------:R-:W-:-:S07]  /*08a0*/  MOV R6, R0 ;  /* 0x0000000000067202 */ /* 0x000fce0000000f00 */
.L_x_13:
[----:B------:R-:W0:Y:S01]  /*08b0*/  LDCU UR4, c[0x0][0x388] ;  /* 0x00007100ff0477ac */ /* 0x000e220008000800 */
[----:B------:R-:W1:Y:S01]  /*08c0*/  LDC.64 R4, c[0x0][0x390] ;  /* 0x0000e400ff047b82 */ /* 0x000e620000000a00 */
[----:B0-----:R-:W-:-:S04]  /*08d0*/  ISETP.NE.AND P0, PT, R2, UR4, PT ;  /* 0x0000000402007c0c */ /* 0x001fc8000bf05270 */
[----:B------:R-:W-:Y:S01]  /*08e0*/  FSEL R7, RZ, 1, P0 ;  /* 0x3f800000ff077808 */ /* 0x000fe20000000000 */
[----:B-1----:R-:W-:-:S04]  /*08f0*/  IMAD.WIDE.U32 R2, R2, 0x4, R4 ;  /* 0x0000000402027825 */ /* 0x002fc800078e0004 */
[----:B------:R-:W-:-:S05]  /*0900*/  FADD R7, -R7, R6 ;  /* 0x0000000607077221 */ /* 0x000fca0000000100 */
[----:B------:R-:W-:Y:S01]  /*0910*/  STG.E desc[UR10][R2.64], R7 ;  /* 0x0000000702007986 */ /* 0x000fe2000c10190a */
[----:B------:R-:W-:Y:S05]  /*0920*/  EXIT ;  /* 0x000000000000794d */ /* 0x000fea0003800000 */
        .weak           $__internal_0_$__cuda_sm3x_div_rn_noftz_f32_slowpath
        .type           $__internal_0_$__cuda_sm3x_div_rn_noftz_f32_slowpath,@function
        .size           $__internal_0_$__cuda_sm3x_div_rn_noftz_f32_slowpath,(.L_x_95 - $__internal_0_$__cuda_sm3x_div_rn_noftz_f32_slowpath)
$__internal_0_$__cuda_sm3x_div_rn_noftz_f32_slowpath:
[----:B------:R-:W-:Y:S02]  /*0930*/  SHF.R.U32.HI R6, RZ, 0x17, R3 ;  /* 0x00000017ff067819 */ /* 0x000fe40000011603 */
[----:B------:R-:W-:Y:S02]  /*0940*/  SHF.R.U32.HI R5, RZ, 0x17, R0 ;  /* 0x00000017ff057819 */ /* 0x000fe40000011600 */
[----:B------:R-:W-:Y:S02]  /*0950*/  LOP3.LUT R10, R6, 0xff, RZ, 0xc0, !PT ;  /* 0x000000ff060a7812 */ /* 0x000fe400078ec0ff */
[----:B------:R-:W-:Y:S02]  /*0960*/  LOP3.LUT R5, R5, 0xff, RZ, 0xc0, !PT ;  /* 0x000000ff05057812 */ /* 0x000fe400078ec0ff */
[----:B------:R-:W-:Y:S02]  /*0970*/  IADD3 R9, PT, PT, R10, -0x1, RZ ;  /* 0xffffffff0a097810 */ /* 0x000fe40007ffe0ff */
[----:B------:R-:W-:-:S02]  /*0980*/  IADD3 R8, PT, PT, R5, -0x1, RZ ;  /* 0xffffffff05087810 */ /* 0x000fc40007ffe0ff */
[----:B------:R-:W-:Y:S02]  /*0990*/  ISETP.GT.U32.AND P0, PT, R9, 0xfd, PT ;  /* 0x000000fd0900780c */ /* 0x000fe40003f04070 */
[----:B------:R-:W-:Y:S02]  /*09a0*/  MOV R6, R0 ;  /* 0x0000000000067202 */ /* 0x000fe40000000f00 */
[----:B------:R-:W-:-:S13]  /*09b0*/  ISETP.GT.U32.OR P0, PT, R8, 0xfd, P0 ;  /* 0x000000fd0800780c */ /* 0x000fda0000704470 */
[----:B------:R-:W-:Y:S01]  /*09c0*/  @!P0 IMAD.MOV.U32 R7, RZ, RZ, RZ ;  /* 0x000000ffff078224 */ /* 0x000fe200078e00ff */
[----:B------:R-:W-:Y:S06]  /*09d0*/  @!P0 BRA `(.L_x_14) ;  /* 0x00000000005c8947 */ /* 0x000fec0003800000 */
[----:B------:R-:W-:Y:S02]  /*09e0*/  FSETP.GTU.FTZ.AND P1, PT, |R3|, +INF , PT ;  /* 0x7f8000000300780b */ /* 0x000fe40003f3c200 */
[----:B------:R-:W-:-:S04]  /*09f0*/  FSETP.GTU.FTZ.AND P0, PT, |R0|, +INF , PT ;  /* 0x7f8000000000780b */ /* 0x000fc80003f1c200 */
[----:B------:R-:W-:-:S13]  /*0a00*/  PLOP3.LUT P0, PT, P0, P1, PT, 0xf8, 0x8f ;  /* 0x00000000008f781c */ /* 0x000fda0000703f70 */
[----:B------:R-:W-:Y:S05]  /*0a10*/  @P0 BRA `(.L_x_15) ;  /* 0x0000000400440947 */ /* 0x000fea0003800000 */
[----:B------:R-:W-:-:S13]  /*0a20*/  LOP3.LUT P0, RZ, R3, 0x7fffffff, R6, 0xc8, !PT ;  /* 0x7fffffff03ff7812 */ /* 0x000fda000780c806 */
[----:B------:R-:W-:Y:S05]  /*0a30*/  @!P0 BRA `(.L_x_16) ;  /* 0x0000000400348947 */ /* 0x000fea0003800000 */
[C---:B------:R-:W-:Y:S02]  /*0a40*/  FSETP.NEU.FTZ.AND P2, PT, |R0|.reuse, +INF , PT ;  /* 0x7f8000000000780b */ /* 0x040fe40003f5d200 */
[----:B------:R-:W-:Y:S02]  /*0a50*/  FSETP.NEU.FTZ.AND P1, PT, |R3|, +INF , PT ;  /* 0x7f8000000300780b */ /* 0x000fe40003f3d200 */
[----:B------:R-:W-:-:S11]  /*0a60*/  FSETP.NEU.FTZ.AND P0, PT, |R0|, +INF , PT ;  /* 0x7f8000000000780b */ /* 0x000fd60003f1d200 */
[----:B------:R-:W-:Y:S05]  /*0a70*/  @!P1 BRA !P2, `(.L_x_16) ;  /* 0x0000000400249947 */ /* 0x000fea0005000000 */
[----:B------:R-:W-:-:S04]  /*0a80*/  LOP3.LUT P2, RZ, R6, 0x7fffffff, RZ, 0xc0, !PT ;  /* 0x7fffffff06ff7812 */ /* 0x000fc8000784c0ff */
[----:B------:R-:W-:-:S13]  /*0a90*/  PLOP3.LUT P1, PT, P1, P2, PT, 0x2f, 0xf2 ;  /* 0x0000000000f2781c */ /* 0x000fda0000f24577 */
[----:B------:R-:W-:Y:S05]  /*0aa0*/  @P1 BRA `(.L_x_17) ;  /* 0x0000000400101947 */ /* 0x000fea0003800000 */
[----:B------:R-:W-:-:S04]  /*0ab0*/  LOP3.LUT P1, RZ, R3, 0x7fffffff, RZ, 0xc0, !PT ;  /* 0x7fffffff03ff7812 */ /* 0x000fc8000782c0ff */
[----:B------:R-:W-:-:S13]  /*0ac0*/  PLOP3.LUT P0, PT, P0, P1, PT, 0x2f, 0xf2 ;  /* 0x0000000000f2781c */ /* 0x000fda0000702577 */
[----:B------:R-:W-:Y:S05]  /*0ad0*/  @P0 BRA `(.L_x_18) ;  /* 0x0000000000f80947 */ /* 0x000fea0003800000 */
[----:B------:R-:W-:Y:S02]  /*0ae0*/  ISETP.GE.AND P0, PT, R8, RZ, PT ;  /* 0x000000ff0800720c */ /* 0x000fe40003f06270 */
[----:B------:R-:W-:-:S11]  /*0af0*/  ISETP.GE.AND P1, PT, R9, RZ, PT ;  /* 0x000000ff0900720c */ /* 0x000fd60003f26270 */
[----:B------:R-:W-:Y:S01]  /*0b00*/  @P0 MOV R7, RZ ;  /* 0x000000ff00070202 */ /* 0x000fe20000000f00 */
[----:B------:R-:W-:Y:S01]  /*0b10*/  @!P0 FFMA R6, R0, 1.84467440737095516160e+19, RZ ;  /* 0x5f80000000068823 */ /* 0x000fe200000000ff */
[----:B------:R-:W-:Y:S01]  /*0b20*/  @!P0 MOV R7, 0xffffffc0 ;  /* 0xffffffc000078802 */ /* 0x000fe20000000f00 */
[----:B------:R-:W-:-:S03]  /*0b30*/  @!P1 FFMA R3, R3, 1.84467440737095516160e+19, RZ ;  /* 0x5f80000003039823 */ /* 0x000fc600000000ff */
[----:B------:R-:W-:-:S07]  /*0b40*/  @!P1 IADD3 R7, PT, PT, R7, 0x40, RZ ;  /* 0x0000004007079810 */ /* 0x000fce0007ffe0ff */
.L_x_14:
[----:B------:R-:W-:Y:S02]  /*0b50*/  LEA R0, R10, 0xc0800000, 0x17 ;  /* 0xc08000000a007811 */ /* 0x000fe400078eb8ff */
[----:B------:R-:W-:Y:S02]  /*0b60*/  IADD3 R5, PT, PT, R5, -0x7f, RZ ;  /* 0xffffff8105057810 */ /* 0x000fe40007ffe0ff */
[----:B------:R-:W-:-:S03]  /*0b70*/  IADD3 R3, PT, PT, -R0, R3, RZ ;  /* 0x0000000300037210 */ /* 0x000fc60007ffe1ff */
[----:B------:R-:W-:Y:S01]  /*0b80*/  IMAD R0, R5, -0x800000, R6 ;  /* 0xff80000005007824 */ /* 0x000fe200078e0206 */
[----:B------:R-:W0:Y:S01]  /*0b90*/  MUFU.RCP R8, R3 ;  /* 0x0000000300087308 */ /* 0x000e220000001000 */
[----:B------:R-:W-:-:S04]  /*0ba0*/  FADD.FTZ R9, -R3, -RZ ;  /* 0x800000ff03097221 */ /* 0x000fc80000010100 */
[----:B0-----:R-:W-:-:S04]  /*0bb0*/  FFMA R11, R8, R9, 1 ;  /* 0x3f800000080b7423 */ /* 0x001fc80000000009 */
[----:B------:R-:W-:-:S04]  /*0bc0*/  FFMA R13, R8, R11, R8 ;  /* 0x0000000b080d7223 */ /* 0x000fc80000000008 */
[----:B------:R-:W-:-:S04]  /*0bd0*/  FFMA R6, R0, R13, RZ ;  /* 0x0000000d00067223 */ /* 0x000fc800000000ff */
[----:B------:R-:W-:-:S04]  /*0be0*/  FFMA R11, R9, R6, R0 ;  /* 0x00000006090b7223 */ /* 0x000fc80000000000 */
[----:B------:R-:W-:Y:S01]  /*0bf0*/  FFMA R8, R13, R11, R6 ;  /* 0x0000000b0d087223 */ /* 0x000fe20000000006 */
[----:B------:R-:W-:-:S03]  /*0c00*/  IADD3 R6, PT, PT, R5, 0x7f, -R10 ;  /* 0x0000007f05067810 */ /* 0x000fc60007ffe80a */
[----:B------:R-:W-:Y:S01]  /*0c10*/  FFMA R9, R9, R8, R0 ;  /* 0x0000000809097223 */ /* 0x000fe20000000000 */
[----:B------:R-:W-:-:S03]  /*0c20*/  IADD3 R6, PT, PT, R6, R7, RZ ;  /* 0x0000000706067210 */ /* 0x000fc60007ffe0ff */
[----:B------:R-:W-:-:S05]  /*0c30*/  FFMA R0, R13, R9, R8 ;  /* 0x000000090d007223 */ /* 0x000fca0000000008 */
[----:B------:R-:W-:-:S04]  /*0c40*/  SHF.R.U32.HI R3, RZ, 0x17, R0 ;  /* 0x00000017ff037819 */ /* 0x000fc80000011600 */
[----:B------:R-:W-:-:S05]  /*0c50*/  LOP3.LUT R3, R3, 0xff, RZ, 0xc0, !PT ;  /* 0x000000ff03037812 */ /* 0x000fca00078ec0ff */
[----:B------:R-:W-:-:S05]  /*0c60*/  IMAD.IADD R7, R3, 0x1, R6 ;  /* 0x0000000103077824 */ /* 0x000fca00078e0206 */
[----:B------:R-:W-:-:S04]  /*0c70*/  IADD3 R3, PT, PT, R7, -0x1, RZ ;  /* 0xffffffff07037810 */ /* 0x000fc80007ffe0ff */
[----:B------:R-:W-:-:S13]  /*0c80*/  ISETP.GE.U32.AND P0, PT, R3, 0xfe, PT ;  /* 0x000000fe0300780c */ /* 0x000fda0003f06070 */
[----:B------:R-:W-:Y:S05]  /*0c90*/  @!P0 BRA `(.L_x_19) ;  /* 0x0000000000808947 */ /* 0x000fea0003800000 */
[----:B------:R-:W-:-:S13]  /*0ca0*/  ISETP.GT.AND P0, PT, R7, 0xfe, PT ;  /* 0x000000fe0700780c */ /* 0x000fda0003f04270 */
[----:B------:R-:W-:Y:S05]  /*0cb0*/  @P0 BRA `(.L_x_20) ;  /* 0x00000000006c0947 */ /* 0x000fea0003800000 */
[----:B------:R-:W-:-:S13]  /*0cc0*/  ISETP.GE.AND P0, PT, R7, 0x1, PT ;  /* 0x000000010700780c */ /* 0x000fda0003f06270 */
[----:B------:R-:W-:Y:S05]  /*0cd0*/  @P0 BRA `(.L_x_21) ;  /* 0x0000000000980947 */ /* 0x000fea0003800000 */
[----:B------:R-:W-:Y:S02]  /*0ce0*/  ISETP.GE.AND P0, PT, R7, -0x18, PT ;  /* 0xffffffe80700780c */ /* 0x000fe40003f06270 */
[----:B------:R-:W-:-:S11]  /*0cf0*/  LOP3.LUT R0, R0, 0x80000000, RZ, 0xc0, !PT ;  /* 0x8000000000007812 */ /* 0x000fd600078ec0ff */
[----:B------:R-:W-:Y:S05]  /*0d00*/  @!P0 BRA `(.L_x_21) ;  /* 0x00000000008c8947 */ /* 0x000fea0003800000 */
[CCC-:B------:R-:W-:Y:S01]  /*0d10*/  FFMA.RZ R3, R13.reuse, R9.reuse, R8.reuse ;  /* 0x000000090d037223 */ /* 0x1c0fe2000000c008 */
[-CC-:B------:R-:W-:Y:S01]  /*0d20*/  FFMA.RM R6, R13, R9.reuse, R8.reuse ;  /* 0x000000090d067223 */ /* 0x180fe20000004008 */
[C---:B------:R-:W-:Y:S02]  /*0d30*/  ISETP.NE.AND P2, PT, R7.reuse, RZ, PT ;  /* 0x000000ff0700720c */ /* 0x040fe40003f45270 */
[----:B------:R-:W-:Y:S02]  /*0d40*/  ISETP.NE.AND P1, PT, R7, RZ, PT ;  /* 0x000000ff0700720c */ /* 0x000fe40003f25270 */
[----:B------:R-:W-:Y:S01]  /*0d50*/  LOP3.LUT R5, R3, 0x7fffff, RZ, 0xc0, !PT ;  /* 0x007fffff03057812 */ /* 0x000fe200078ec0ff */
[----:B------:R-:W-:Y:S01]  /*0d60*/  FFMA.RP R3, R13, R9, R8 ;  /* 0x000000090d037223 */ /* 0x000fe20000008008 */
[----:B------:R-:W-:Y:S02]  /*0d70*/  IADD3 R8, PT, PT, R7, 0x20, RZ ;  /* 0x0000002007087810 */ /* 0x000fe40007ffe0ff */
[----:B------:R-:W-:-:S02]  /*0d80*/  LOP3.LUT R5, R5, 0x800000, RZ, 0xfc, !PT ;  /* 0x0080000005057812 */ /* 0x000fc400078efcff */
[----:B------:R-:W-:Y:S02]  /*0d90*/  IADD3 R7, PT, PT, -R7, RZ, RZ ;  /* 0x000000ff07077210 */ /* 0x000fe40007ffe1ff */
[----:B------:R-:W-:Y:S02]  /*0da0*/  SHF.L.U32 R8, R5, R8, RZ ;  /* 0x0000000805087219 */ /* 0x000fe400000006ff */
[----:B------:R-:W-:Y:S02]  /*0db0*/  FSETP.NEU.FTZ.AND P0, PT, R3, R6, PT ;  /* 0x000000060300720b */ /* 0x000fe40003f1d000 */
[----:B------:R-:W-:Y:S02]  /*0dc0*/  SEL R6, R7, RZ, P2 ;  /* 0x000000ff07067207 */ /* 0x000fe40001000000 */
[----:B------:R-:W-:Y:S02]  /*0dd0*/  ISETP.NE.AND P1, PT, R8, RZ, P1 ;  /* 0x000000ff0800720c */ /* 0x000fe40000f25270 */
[----:B------:R-:W-:-:S02]  /*0de0*/  SHF.R.U32.HI R6, RZ, R6, R5 ;  /* 0x00000006ff067219 */ /* 0x000fc40000011605 */
[----:B------:R-:W-:Y:S02]  /*0df0*/  PLOP3.LUT P0, PT, P0, P1, PT, 0xf8, 0x8f ;  /* 0x00000000008f781c */ /* 0x000fe40000703f70 */
[----:B------:R-:W-:Y:S02]  /*0e00*/  SHF.R.U32.HI R8, RZ, 0x1, R6 ;  /* 0x00000001ff087819 */ /* 0x000fe40000011606 */
[----:B------:R-:W-:-:S04]  /*0e10*/  SEL R3, RZ, 0x1, !P0 ;  /* 0x00000001ff037807 */ /* 0x000fc80004000000 */
[----:B------:R-:W-:-:S04]  /*0e20*/  LOP3.LUT R3, R3, 0x1, R8, 0xf8, !PT ;  /* 0x0000000103037812 */ /* 0x000fc800078ef808 */
[----:B------:R-:W-:-:S04]  /*0e30*/  LOP3.LUT R3, R3, R6, RZ, 0xc0, !PT ;  /* 0x0000000603037212 */ /* 0x000fc800078ec0ff */
[----:B------:R-:W-:-:S04]  /*0e40*/  IADD3 R3, PT, PT, R8, R3, RZ ;  /* 0x0000000308037210 */ /* 0x000fc80007ffe0ff */
[----:B------:R-:W-:Y:S01]  /*0e50*/  LOP3.LUT R0, R3, R0, RZ, 0xfc, !PT ;  /* 0x0000000003007212 */ /* 0x000fe200078efcff */
[----:B------:R-:W-:Y:S06]  /*0e60*/  BRA `(.L_x_21) ;  /* 0x0000000000347947 */ /* 0x000fec0003800000 */
.L_x_20:
[----:B------:R-:W-:-:S04]  /*0e70*/  LOP3.LUT R0, R0, 0x80000000, RZ, 0xc0, !PT ;  /* 0x8000000000007812 */ /* 0x000fc800078ec0ff */
[----:B------:R-:W-:Y:S01]  /*0e80*/  LOP3.LUT R0, R0, 0x7f800000, RZ, 0xfc, !PT ;  /* 0x7f80000000007812 */ /* 0x000fe200078efcff */
[----:B------:R-:W-:Y:S06]  /*0e90*/  BRA `(.L_x_21) ;  /* 0x0000000000287947 */ /* 0x000fec0003800000 */
.L_x_19:
[----:B------:R-:W-:Y:S01]  /*0ea0*/  LEA R0, R6, R0, 0x17 ;  /* 0x0000000006007211 */ /* 0x000fe200078eb8ff */
[----:B------:R-:W-:Y:S06]  /*0eb0*/  BRA `(.L_x_21) ;  /* 0x0000000000207947 */ /* 0x000fec0003800000 */
.L_x_18:
[----:B------:R-:W-:-:S04]  /*0ec0*/  LOP3.LUT R0, R3, 0x80000000, R6, 0x48, !PT ;  /* 0x8000000003007812 */ /* 0x000fc800078e4806 */
[----:B------:R-:W-:Y:S01]  /*0ed0*/  LOP3.LUT R0, R0, 0x7f800000, RZ, 0xfc, !PT ;  /* 0x7f80000000007812 */ /* 0x000fe200078efcff */
[----:B------:R-:W-:Y:S06]  /*0ee0*/  BRA `(.L_x_21) ;  /* 0x0000000000147947 */ /* 0x000fec0003800000 */
.L_x_17:
[----:B------:R-:W-:Y:S01]  /*0ef0*/  LOP3.LUT R0, R3, 0x80000000, R6, 0x48, !PT ;  /* 0x8000000003007812 */ /* 0x000fe200078e4806 */
[----:B------:R-:W-:Y:S06]  /*0f00*/  BRA `(.L_x_21) ;  /* 0x00000000000c7947 */ /* 0x000fec0003800000 */
.L_x_16:
[----:B------:R-:W0:Y:S01]  /*0f10*/  MUFU.RSQ R0, -QNAN ;  /* 0xffc0000000007908 */ /* 0x000e220000001400 */
[----:B------:R-:W-:Y:S05]  /*0f20*/  BRA `(.L_x_21) ;  /* 0x0000000000047947 */ /* 0x000fea0003800000 */
.L_x_15:
[----:B------:R-:W-:-:S07]  /*0f30*/  FADD.FTZ R0, R0, R3 ;  /* 0x0000000300007221 */ /* 0x000fce0000010000 */
.L_x_21:
[----:B------:R-:W-:-:S04]  /*0f40*/  HFMA2 R5, -RZ, RZ, 0, 0 ;  /* 0x00000000ff057431 */ /* 0x000fc800000001ff */
[----:B0-----:R-:W-:Y:S05]  /*0f50*/  RET.REL.NODEC R4 `(_Z18FC_final_bp_kernalPfiS_i) ;  /* 0xfffffff004287950 */ /* 0x001fea0003c3ffff */
.L_x_22:
        /* <DEDUP_REMOVED lines=10> */
.L_x_95:


//--------------------- .text._Z16FC_bp_neu_kernalPfS_S_S_S_S_S_iib --------------------------
	.section	.text._Z16FC_bp_neu_kernalPfS_S_S_S_S_S_iib,"ax",@progbits
	.align	128
        .global         _Z16FC_bp_neu_kernalPfS_S_S_S_S_S_iib
        .type           _Z16FC_bp_neu_kernalPfS_S_S_S_S_S_iib,@function
        .size           _Z16FC_bp_neu_kernalPfS_S_S_S_S_S_iib,(.L_x_101 - _Z16FC_bp_neu_kernalPfS_S_S_S_S_S_iib)
        .other          _Z16FC_bp_neu_kernalPfS_S_S_S_S_S_iib,@"STO_CUDA_ENTRY STV_DEFAULT"
_Z16FC_bp_neu_kernalPfS_S_S_S_S_S_iib:
.text._Z16FC_bp_neu_kernalPfS_S_S_S_S_S_iib:
[----:B------:R-:W-:Y:S01]  /*0000*/  LDC R1, c[0x0][0x37c] ;  /* 0x0000df00ff017b82 */ /* 0x000fe20000000800 */
[----:B------:R-:W0:Y:S07]  /*0010*/  S2R R0, SR_TID.X ;  /* 0x0000000000007919 */ /* 0x000e2e0000002100 */
[----:B------:R-:W0:Y:S01]  /*0020*/  LDC.64 R6, c[0x0][0x388] ;  /* 0x0000e200ff067b82 */ /* 0x000e220000000a00 */
[----:B------:R-:W1:Y:S01]  /*0030*/  LDCU.64 UR12, c[0x0][0x358] ;  /* 0x00006b00ff0c77ac */ /* 0x000e620008000a00 */
[----:B------:R-:W2:Y:S01]  /*0040*/  S2R R3, SR_CTAID.X ;  /* 0x0000000000037919 */ /* 0x000ea20000002500 */
[----:B------:R-:W2:Y:S05]  /*0050*/  LDCU UR4, c[0x0][0x3b8] ;  /* 0x00007700ff0477ac */ /* 0x000eaa0008000800 */
[----:B------:R-:W3:Y:S08]  /*0060*/  LDC.64 R4, c[0x0][0x398] ;  /* 0x0000e600ff047b82 */ /* 0x000ef00000000a00 */
[----:B------:R-:W4:Y:S01]  /*0070*/  LDC.64 R8, c[0x0][0x390] ;  /* 0x0000e400ff087b82 */ /* 0x000f220000000a00 */
[----:B0-----:R-:W-:-:S04]  /*0080*/  IMAD.WIDE.U32 R6, R0, 0x4, R6 ;  /* 0x0000000400067825 */ /* 0x001fc800078e0006 */
[C---:B---3--:R-:W-:Y:S02]  /*0090*/  IMAD.WIDE.U32 R4, R0.reuse, 0x4, R4 ;  /* 0x0000000400047825 */ /* 0x048fe400078e0004 */
[----:B-1----:R0:W3:Y:S02]  /*00a0*/  LDG.E R6, desc[UR12][R6.64] ;  /* 0x0000000c06067981 */ /* 0x0020e4000c1e1900 */
[----:B--2---:R-:W-:Y:S01]  /*00b0*/  IMAD R2, R0, UR4, R3 ;  /* 0x0000000400027c24 */ /* 0x004fe2000f8e0203 */
[----:B------:R-:W1:Y:S01]  /*00c0*/  LDCU.U8 UR4, c[0x0][0x3c0] ;  /* 0x00007800ff0477ac */ /* 0x000e620008000000 */
[----:B------:R-:W2:Y:S02]  /*00d0*/  LDG.E R5, desc[UR12][R4.64] ;  /* 0x0000000c04057981 */ /* 0x000ea4000c1e1900 */
[----:B----4-:R-:W-:-:S06]  /*00e0*/  IMAD.WIDE R8, R2, 0x4, R8 ;  /* 0x0000000402087825 */ /* 0x010fcc00078e0208 */
[----:B------:R-:W4:Y:S01]  /*00f0*/  LDG.E R8, desc[UR12][R8.64] ;  /* 0x0000000c08087981 */ /* 0x000f22000c1e1900 */
[----:B------:R-:W5:Y:S01]  /*0100*/  S2UR UR6, SR_CgaCtaId ;  /* 0x00000000000679c3 */ /* 0x000f620000008800 */
[----:B------:R-:W-:Y:S01]  /*0110*/  BSSY.RECONVERGENT B0, `(.L_x_23) ;  /* 0x0000086000007945 */ /* 0x000fe20003800200 */
[----:B-1----:R-:W-:-:S03]  /*0120*/  UPRMT UR5, UR4, 0x8880, URZ ;  /* 0x0000888004057896 */ /* 0x002fc600080000ff */
[----:B------:R-:W-:-:S03]  /*0130*/  UMOV UR4, 0x400 ;  /* 0x0000040000047882 */ /* 0x000fc60000000000 */
[----:B------:R-:W-:Y:S01]  /*0140*/  ISETP.NE.AND P0, PT, RZ, UR5, PT ;  /* 0x00000005ff007c0c */ /* 0x000fe2000bf05270 */
[----:B------:R-:W-:-:S04]  /*0150*/  UIADD3 UR5, UPT, UPT, UR4, 0x400, URZ ;  /* 0x0000040004057890 */ /* 0x000fc8000fffe0ff */
[----:B-----5:R-:W-:Y:S02]  /*0160*/  ULEA UR5, UR6, UR5, 0x18 ;  /* 0x0000000506057291 */ /* 0x020fe4000f8ec0ff */
[----:B------:R-:W-:-:S04]  /*0170*/  ULEA UR6, UR6, UR4, 0x18 ;  /* 0x0000000406067291 */ /* 0x000fc8000f8ec0ff */
[C---:B------:R-:W-:Y:S02]  /*0180*/  LEA R28, R0.reuse, UR5, 0x2 ;  /* 0x00000005001c7c11 */ /* 0x040fe4000f8e10ff */
[----:B0-----:R-:W-:Y:S02]  /*0190*/  LEA R7, R0, UR6, 0x2 ;  /* 0x0000000600077c11 */ /* 0x001fe4000f8e10ff */
[----:B---3--:R-:W-:-:S04]  /*01a0*/  FSETP.NEU.AND P1, PT, R6, RZ, PT ;  /* 0x000000ff0600720b */ /* 0x008fc80003f2d000 */
[----:B--2---:R-:W-:Y:S02]  /*01b0*/  @P0 FSEL R5, R5, RZ, P1 ;  /* 0x000000ff05050208 */ /* 0x004fe40000800000 */
[----:B------:R-:W-:-:S03]  /*01c0*/  ISETP.NE.AND P0, PT, R0, RZ, PT ;  /* 0x000000ff0000720c */ /* 0x000fc60003f05270 */
[----:B------:R0:W-:Y:S04]  /*01d0*/  STS [R28], R5 ;  /* 0x000000051c007388 */ /* 0x0001e80000000800 */
[----:B----4-:R0:W-:Y:S01]  /*01e0*/  STS [R7], R8 ;  /* 0x0000000807007388 */ /* 0x0101e20000000800 */
[----:B------:R-:W-:Y:S06]  /*01f0*/  BAR.SYNC.DEFER_BLOCKING 0x0 ;  /* 0x0000000000007b1d */ /* 0x000fec0000010000 */
[----:B------:R-:W-:Y:S05]  /*0200*/  @P0 BRA `(.L_x_24) ;  /* 0x0000000400d80947 */ /* 0x000fea0003800000 */
[----:B------:R-:W-:Y:S01]  /*0210*/  LDS R12, [UR6+0x400] ;  /* 0x00040006ff0c7984 */ /* 0x000fe20008000800 */
[----:B------:R-:W1:Y:S03]  /*0220*/  LDCU UR4, c[0x0][0x3bc] ;  /* 0x00007780ff0477ac */ /* 0x000e660008000800 */
[----:B0-----:R-:W0:Y:S01]  /*0230*/  LDS R5, [UR6] ;  /* 0x00000006ff057984 */ /* 0x001e220008000800 */
[----:B-1----:R-:W-:Y:S01]  /*0240*/  UISETP.GE.AND UP0, UPT, UR4, 0x2, UPT ;  /* 0x000000020400788c */ /* 0x002fe2000bf06270 */
[----:B0-----:R-:W-:-:S08]  /*0250*/  FMUL R12, R12, R5 ;  /* 0x000000050c0c7220 */ /* 0x001fd00000400000 */
[----:B------:R-:W-:Y:S05]  /*0260*/  BRA.U !UP0, `(.L_x_25) ;  /* 0x0000000508b47547 */ /* 0x000fea000b800000 */
        /* <DEDUP_REMOVED lines=8> */
[----:B------:R-:W-:Y:S02]  /*02f0*/  UIADD3 UR8, UPT, UPT, -UR4, URZ, URZ ;  /* 0x000000ff04087290 */ /* 0x000fe4000fffe1ff */
[----:B------:R-:W-:Y:S01]  /*0300*/  UIADD3 UR11, UPT, UPT, UR6, 0x20, URZ ;  /* 0x00000020060b7890 */ /* 0x000fe2000fffe0ff */
[----:B------:R-:W-:-:S11]  /*0310*/  UMOV UR4, URZ ;  /* 0x000000ff00047c82 */ /* 0x000fd60008000000 */
.L_x_27:
[----:B------:R-:W-:Y:S01]  /*0320*/  LDS.128 R20, [UR10+-0x20] ;  /* 0xffffe00aff147984 */ /* 0x000fe20008000c00 */
[----:B------:R-:W-:Y:S02]  /*0330*/  UIADD3 UR8, UPT, UPT, UR8, 0x10, URZ ;  /* 0x0000001008087890 */ /* 0x000fe4000fffe0ff */
[----:B------:R-:W-:Y:S01]  /*0340*/  UIADD3 UR4, UPT, UPT, UR4, 0x10, URZ ;  /* 0x0000001004047890 */ /* 0x000fe2000fffe0ff */
[----:B------:R-:W0:Y:S01]  /*0350*/  LDS.128 R24, [UR11+-0x20] ;  /* 0xffffe00bff187984 */ /* 0x000e220008000c00 */
[----:B------:R-:W-:-:S03]  /*0360*/  UISETP.NE.AND UP0, UPT, UR8, URZ, UPT ;  /* 0x000000ff0800728c */ /* 0x000fc6000bf05270 */
[----:B------:R-:W-:Y:S04]  /*0370*/  LDS.128 R4, [UR10+-0x10] ;  /* 0xfffff00aff047984 */ /* 0x000fe80008000c00 */
[----:B------:R-:W1:Y:S04]  /*0380*/  LDS.128 R8, [UR11+-0x10] ;  /* 0xfffff00bff087984 */ /* 0x000e680008000c00 */
[----:B------:R-:W-:Y:S01]  /*0390*/  LDS.128 R16, [UR10] ;  /* 0x0000000aff107984 */ /* 0x000fe20008000c00 */
[----:B0-----:R-:W-:-:S03]  /*03a0*/  FFMA R21, R21, R25, R12 ;  /* 0x0000001915157223 */ /* 0x001fc6000000000c */
[----:B------:R-:W0:Y:S01]  /*03b0*/  LDS.128 R12, [UR11] ;  /* 0x0000000bff0c7984 */ /* 0x000e220008000c00 */
[----:B------:R-:W-:-:S04]  /*03c0*/  FFMA R22, R22, R26, R21 ;  /* 0x0000001a16167223 */ /* 0x000fc80000000015 */
[----:B------:R-:W-:Y:S02]  /*03d0*/  FFMA R23, R23, R27, R22 ;  /* 0x0000001b17177223 */ /* 0x000fe40000000016 */
[----:B------:R-:W-:Y:S02]  /*03e0*/  LDS.128 R24, [UR11+0x10] ;  /* 0x0000100bff187984 */ /* 0x000fe40008000c00 */
[----:B-1----:R-:W-:Y:S02]  /*03f0*/  FFMA R4, R4, R8, R23 ;  /* 0x0000000804047223 */ /* 0x002fe40000000017 */
[----:B------:R-:W1:Y:S02]  /*0400*/  LDS.128 R20, [UR10+0x10] ;  /* 0x0000100aff147984 */ /* 0x000e640008000c00 */
[----:B------:R-:W-:Y:S02]  /*0410*/  FFMA R5, R5, R9, R4 ;  /* 0x0000000905057223 */ /* 0x000fe40000000004 */
[----:B------:R-:W-:Y:S01]  /*0420*/  LDS R4, [UR10+0x20] ;  /* 0x0000200aff047984 */ /* 0x000fe20008000800 */
[----:B------:R-:W-:Y:S01]  /*0430*/  UIADD3 UR10, UPT, UPT, UR10, 0x40, URZ ;  /* 0x000000400a0a7890 */ /* 0x000fe2000fffe0ff */
[----:B------:R-:W-:-:S02]  /*0440*/  FFMA R6, R6, R10, R5 ;  /* 0x0000000a06067223 */ /* 0x000fc40000000005 */
[----:B------:R-:W2:Y:S01]  /*0450*/  LDS R5, [UR11+0x20] ;  /* 0x0000200bff057984 */ /* 0x000ea20008000800 */
[----:B------:R-:W-:Y:S01]  /*0460*/  UIADD3 UR11, UPT, UPT, UR11, 0x40, URZ ;  /* 0x000000400b0b7890 */ /* 0x000fe2000fffe0ff */
[----:B------:R-:W-:-:S04]  /*0470*/  FFMA R7, R7, R11, R6 ;  /* 0x0000000b07077223 */ /* 0x000fc80000000006 */
[----:B0-----:R-:W-:-:S04]  /*0480*/  FFMA R12, R16, R12, R7 ;  /* 0x0000000c100c7223 */ /* 0x001fc80000000007 */
[----:B------:R-:W-:-:S04]  /*0490*/  FFMA R13, R17, R13, R12 ;  /* 0x0000000d110d7223 */ /* 0x000fc8000000000c */
[----:B------:R-:W-:-:S04]  /*04a0*/  FFMA R14, R18, R14, R13 ;  /* 0x0000000e120e7223 */ /* 0x000fc8000000000d */
[----:B------:R-:W-:-:S04]  /*04b0*/  FFMA R15, R19, R15, R14 ;  /* 0x0000000f130f7223 */ /* 0x000fc8000000000e */
[----:B-1----:R-:W-:-:S04]  /*04c0*/  FFMA R20, R20, R24, R15 ;  /* 0x0000001814147223 */ /* 0x002fc8000000000f */
[----:B------:R-:W-:-:S04]  /*04d0*/  FFMA R21, R21, R25, R20 ;  /* 0x0000001915157223 */ /* 0x000fc80000000014 */
[----:B------:R-:W-:-:S04]  /*04e0*/  FFMA R22, R22, R26, R21 ;  /* 0x0000001a16167223 */ /* 0x000fc80000000015 */
[----:B------:R-:W-:-:S04]  /*04f0*/  FFMA R23, R23, R27, R22 ;  /* 0x0000001b17177223 */ /* 0x000fc80000000016 */
[----:B--2---:R-:W-:Y:S01]  /*0500*/  FFMA R12, R4, R5, R23 ;  /* 0x00000005040c7223 */ /* 0x004fe20000000017 */
[----:B------:R-:W-:Y:S06]  /*0510*/  BRA.U UP0, `(.L_x_27) ;  /* 0xfffffffd00807547 */ /* 0x000fec000b83ffff */
[----:B------:R-:W-:-:S12]  /*0520*/  UIADD3 UR4, UPT, UPT, UR4, 0x1, URZ ;  /* 0x0000000104047890 */ /* 0x000fd8000fffe0ff */
.L_x_26:
[----:B------:R-:W-:-:S09]  /*0530*/  UISETP.NE.AND UP0, UPT, UR9, URZ, UPT ;  /* 0x000000ff0900728c */ /* 0x000fd2000bf05270 */
[----:B------:R-:W-:Y:S05]  /*0540*/  BRA.U !UP0, `(.L_x_25) ;  /* 0x0000000108fc7547 */ /* 0x000fea000b800000 */
[----:B------:R-:W-:Y:S02]  /*0550*/  UISETP.GE.U32.AND UP0, UPT, UR9, 0x8, UPT ;  /* 0x000000080900788c */ /* 0x000fe4000bf06070 */
[----:B------:R-:W-:-:S04]  /*0560*/  ULOP3.LUT UR8, UR7, 0x7, URZ, 0xc0, !UPT ;  /* 0x0000000707087892 */ /* 0x000fc8000f8ec0ff */
[----:B------:R-:W-:-:S03]  /*0570*/  UISETP.NE.AND UP1, UPT, UR8, URZ, UPT ;  /* 0x000000ff0800728c */ /* 0x000fc6000bf25270 */
[----:B------:R-:W-:Y:S08]  /*0580*/  BRA.U !UP0, `(.L_x_28) ;  /* 0x00000001086c7547 */ /* 0x000ff0000b800000 */
[----:B------:R-:W-:Y:S02]  /*0590*/  ULEA UR9, UR4, UR5, 0x2 ;  /* 0x0000000504097291 */ /* 0x000fe4000f8e10ff */
[----:B------:R-:W-:Y:S02]  /*05a0*/  ULEA UR10, UR4, UR6, 0x2 ;  /* 0x00000006040a7291 */ /* 0x000fe4000f8e10ff */
[----:B------:R-:W-:-:S05]  /*05b0*/  UIADD3 UR4, UPT, UPT, UR4, 0x8, URZ ;  /* 0x0000000804047890 */ /* 0x000fca000fffe0ff */
[----:B------:R-:W-:Y:S04]  /*05c0*/  LDS R5, [UR9] ;  /* 0x00000009ff057984 */ /* 0x000fe80008000800 */
[----:B------:R-:W0:Y:S04]  /*05d0*/  LDS R4, [UR10] ;  /* 0x0000000aff047984 */ /* 0x000e280008000800 */
[----:B------:R-:W-:Y:S04]  /*05e0*/  LDS R7, [UR9+0x4] ;  /* 0x00000409ff077984 */ /* 0x000fe80008000800 */
[----:B------:R-:W1:Y:S04]  /*05f0*/  LDS R6, [UR10+0x4] ;  /* 0x0000040aff067984 */ /* 0x000e680008000800 */
[----:B------:R-:W-:Y:S04]  /*0600*/  LDS R9, [UR9+0x8] ;  /* 0x00000809ff097984 */ /* 0x000fe80008000800 */
[----:B------:R-:W2:Y:S04]  /*0610*/  LDS R8, [UR10+0x8] ;  /* 0x0000080aff087984 */ /* 0x000ea80008000800 */
[----:B------:R-:W-:Y:S04]  /*0620*/  LDS R11, [UR9+0xc] ;  /* 0x00000c09ff0b7984 */ /* 0x000fe80008000800 */
[----:B------:R-:W3:Y:S04]  /*0630*/  LDS R10, [UR10+0xc] ;  /* 0x00000c0aff0a7984 */ /* 0x000ee80008000800 */
[----:B------:R-:W-:Y:S04]  /*0640*/  LDS R13, [UR9+0x10] ;  /* 0x00001009ff0d7984 */ /* 0x000fe80008000800 */
[----:B------:R-:W4:Y:S04]  /*0650*/  LDS R14, [UR10+0x10] ;  /* 0x0000100aff0e7984 */ /* 0x000f280008000800 */
[----:B------:R-:W-:Y:S04]  /*0660*/  LDS R15, [UR9+0x14] ;  /* 0x00001409ff0f7984 */ /* 0x000fe80008000800 */
[----:B------:R-:W5:Y:S01]  /*0670*/  LDS R16, [UR10+0x14] ;  /* 0x0000140aff107984 */ /* 0x000f620008000800 */
[----:B0-----:R-:W-:-:S03]  /*0680*/  FFMA R4, R5, R4, R12 ;  /* 0x0000000405047223 */ /* 0x001fc6000000000c */
[----:B------:R-:W-:Y:S04]  /*0690*/  LDS R17, [UR9+0x18] ;  /* 0x00001809ff117984 */ /* 0x000fe80008000800 */
[----:B------:R-:W0:Y:S01]  /*06a0*/  LDS R18, [UR10+0x18] ;  /* 0x0000180aff127984 */ /* 0x000e220008000800 */
[----:B-1----:R-:W-:-:S03]  /*06b0*/  FFMA R4, R7, R6, R4 ;  /* 0x0000000607047223 */ /* 0x002fc60000000004 */
[----:B------:R-:W-:Y:S04]  /*06c0*/  LDS R19, [UR9+0x1c] ;  /* 0x00001c09ff137984 */ /* 0x000fe80008000800 */
[----:B------:R-:W1:Y:S01]  /*06d0*/  LDS R20, [UR10+0x1c] ;  /* 0x00001c0aff147984 */ /* 0x000e620008000800 */
[----:B--2---:R-:W-:-:S04]  /*06e0*/  FFMA R4, R9, R8, R4 ;  /* 0x0000000809047223 */ /* 0x004fc80000000004 */
[----:B---3--:R-:W-:-:S04]  /*06f0*/  FFMA R4, R11, R10, R4 ;  /* 0x0000000a0b047223 */ /* 0x008fc80000000004 */
[----:B----4-:R-:W-:-:S04]  /*0700*/  FFMA R4, R13, R14, R4 ;  /* 0x0000000e0d047223 */ /* 0x010fc80000000004 */
[----:B-----5:R-:W-:-:S04]  /*0710*/  FFMA R4, R15, R16, R4 ;  /* 0x000000100f047223 */ /* 0x020fc80000000004 */
[----:B0-----:R-:W-:-:S04]  /*0720*/  FFMA R4, R17, R18, R4 ;  /* 0x0000001211047223 */ /* 0x001fc80000000004 */
[----:B-1----:R-:W-:-:S07]  /*0730*/  FFMA R12, R19, R20, R4 ;  /* 0x00000014130c7223 */ /* 0x002fce0000000004 */
.L_x_28:
        /* <DEDUP_REMOVED lines=15> */
[----:B------:R-:W3:Y:S01]  /*0830*/  LDS R10, [UR9+0xc] ;  /* 0x00000c09ff0a7984 */ /* 0x000ee20008000800 */
[----:B0-----:R-:W-:-:S04]  /*0840*/  FFMA R4, R5, R4, R12 ;  /* 0x0000000405047223 */ /* 0x001fc8000000000c */
[----:B-1----:R-:W-:-:S04]  /*0850*/  FFMA R4, R7, R6, R4 ;  /* 0x0000000607047223 */ /* 0x002fc80000000004 */
[----:B--2---:R-:W-:-:S04]  /*0860*/  FFMA R4, R9, R8, R4 ;  /* 0x0000000809047223 */ /* 0x004fc80000000004 */
[----:B---3--:R-:W-:-:S07]  /*0870*/  FFMA R12, R11, R10, R4 ;  /* 0x0000000a0b0c7223 */ /* 0x008fce0000000004 */
.L_x_29:
[----:B------:R-:W-:Y:S05]  /*0880*/  BRA.U !UP1, `(.L_x_25) ;  /* 0x00000001092c7547 */ /* 0x000fea000b800000 */
[----:B------:R-:W-:Y:S02]  /*0890*/  ULEA UR8, UR4, UR6, 0x2 ;  /* 0x0000000604087291 */ /* 0x000fe4000f8e10ff */
[----:B------:R-:W-:Y:S02]  /*08a0*/  ULEA UR4, UR4, UR5, 0x2 ;  /* 0x0000000504047291 */ /* 0x000fe4000f8e10ff */
[----:B------:R-:W-:-:S12]  /*08b0*/  UIADD3 UR7, UPT, UPT, -UR7, URZ, URZ ;  /* 0x000000ff07077290 */ /* 0x000fd8000fffe1ff */
.L_x_30:
[----:B------:R-:W-:Y:S01]  /*08c0*/  LDS R5, [UR4] ;  /* 0x00000004ff057984 */ /* 0x000fe20008000800 */
[----:B------:R-:W-:Y:S02]  /*08d0*/  UIADD3 UR7, UPT, UPT, UR7, 0x1, URZ ;  /* 0x0000000107077890 */ /* 0x000fe4000fffe0ff */
[----:B------:R-:W-:Y:S01]  /*08e0*/  UIADD3 UR4, UPT, UPT, UR4, 0x4, URZ ;  /* 0x0000000404047890 */ /* 0x000fe2000fffe0ff */
[----:B------:R-:W0:Y:S01]  /*08f0*/  LDS R4, [UR8] ;  /* 0x00000008ff047984 */ /* 0x000e220008000800 */
[----:B------:R-:W-:Y:S02]  /*0900*/  UISETP.NE.AND UP0, UPT, UR7, URZ, UPT ;  /* 0x000000ff0700728c */ /* 0x000fe4000bf05270 */
[----:B------:R-:W-:Y:S01]  /*0910*/  UIADD3 UR8, UPT, UPT, UR8, 0x4, URZ ;  /* 0x0000000408087890 */ /* 0x000fe2000fffe0ff */
[----:B0-----:R-:W-:-:S06]  /*0920*/  FFMA R12, R5, R4, R12 ;  /* 0x00000004050c7223 */ /* 0x001fcc000000000c */
[----:B------:R-:W-:Y:S05]  /*0930*/  BRA.U UP0, `(.L_x_30) ;  /* 0xfffffffd00e07547 */ /* 0x000fea000b83ffff */
.L_x_25:
[----:B------:R-:W0:Y:S02]  /*0940*/  LDC.64 R4, c[0x0][0x3a0] ;  /* 0x0000e800ff047b82 */ /* 0x000e240000000a00 */
[----:B0-----:R-:W-:-:S05]  /*0950*/  IMAD.WIDE.U32 R4, R3, 0x4, R4 ;  /* 0x0000000403047825 */ /* 0x001fca00078e0004 */
[----:B------:R1:W-:Y:S02]  /*0960*/  STG.E desc[UR12][R4.64], R12 ;  /* 0x0000000c04007986 */ /* 0x0003e4000c10190c */
.L_x_24:
[----:B------:R-:W-:Y:S05]  /*0970*/  BSYNC.RECONVERGENT B0 ;  /* 0x0000000000007941 */ /* 0x000fea0003800200 */
.L_x_23:
[----:B01----:R-:W0:Y:S08]  /*0980*/  LDC.64 R4, c[0x0][0x380] ;  /* 0x0000e000ff047b82 */ /* 0x003e300000000a00 */
[----:B------:R-:W-:Y:S08]  /*0990*/  BAR.SYNC.DEFER_BLOCKING 0x0 ;  /* 0x0000000000007b1d */ /* 0x000ff00000010000 */
[----:B------:R-:W1:Y:S01]  /*09a0*/  LDC.64 R6, c[0x0][0x3a8] ;  /* 0x0000ea00ff067b82 */ /* 0x000e620000000a00 */
[C---:B0-----:R-:W-:Y:S01]  /*09b0*/  IMAD.WIDE.U32 R4, R3.reuse, 0x4, R4 ;  /* 0x0000000403047825 */ /* 0x041fe200078e0004 */
[----:B------:R-:W0:Y:S05]  /*09c0*/  LDS R8, [R28] ;  /* 0x000000001c087984 */ /* 0x000e2a0000000800 */
[----:B------:R-:W0:Y:S01]  /*09d0*/  LDG.E R5, desc[UR12][R4.64] ;  /* 0x0000000c04057981 */ /* 0x000e22000c1e1900 */
[----:B------:R-:W-:Y:S01]  /*09e0*/  ISETP.NE.AND P0, PT, R3, RZ, PT ;  /* 0x000000ff0300720c */ /* 0x000fe20003f05270 */
[----:B-1----:R-:W-:-:S04]  /*09f0*/  IMAD.WIDE R2, R2, 0x4, R6 ;  /* 0x0000000402027825 */ /* 0x002fc800078e0206 */
[----:B0-----:R-:W-:-:S05]  /*0a00*/  FMUL R7, R8, R5 ;  /* 0x0000000508077220 */ /* 0x001fca0000400000 */
[----:B------:R0:W-:Y:S01]  /*0a10*/  STG.E desc[UR12][R2.64], R7 ;  /* 0x0000000702007986 */ /* 0x0001e2000c10190c */
[----:B------:R-:W-:Y:S06]  /*0a20*/  BAR.SYNC.DEFER_BLOCKING 0x0 ;  /* 0x0000000000007b1d */ /* 0x000fec0000010000 */
[----:B------:R-:W-:Y:S05]  /*0a30*/  @P0 EXIT ;  /* 0x000000000000094d */ /* 0x000fea0003800000 */
[----:B------:R-:W1:Y:S01]  /*0a40*/  LDS R5, [R28] ;  /* 0x000000001c057984 */ /* 0x000e620000000800 */
[----:B0-----:R-:W0:Y:S02]  /*0a50*/  LDC.64 R2, c[0x0][0x3b0] ;  /* 0x0000ec00ff027b82 */ /* 0x001e240000000a00 */
[----:B0-----:R-:W-:-:S05]  /*0a60*/  IMAD.WIDE.U32 R2, R0, 0x4, R2 ;  /* 0x0000000400027825 */ /* 0x001fca00078e0002 */
[----:B-1----:R-:W-:Y:S01]  /*0a70*/  STG.E desc[UR12][R2.64], R5 ;  /* 0x0000000502007986 */ /* 0x002fe2000c10190c */
[----:B------:R-:W-:Y:S05]  /*0a80*/  EXIT ;  /* 0x000000000000794d */ /* 0x000fea0003800000 */
.L_x_31:
        /* <DEDUP_REMOVED lines=15> */
.L_x_101:


//--------------------- .text._Z12FCKernel_newPfS_S_S_iib --------------------------
	.section	.text._Z12FCKernel_newPfS_S_S_iib,"ax",@progbits
	.align	128
        .global         _Z12FCKernel_newPfS_S_S_iib
        .type           _Z12FCKernel_newPfS_S_S_iib,@function
        .size           _Z12FCKernel_newPfS_S_S_iib,(.L_x_102 - _Z12FCKernel_newPfS_S_S_iib)
        .other          _Z12FCKernel_newPfS_S_S_iib,@"STO_CUDA_ENTRY STV_DEFAULT"
_Z12FCKernel_newPfS_S_S_iib:
.text._Z12FCKernel_newPfS_S_S_iib:
[----:B------:R-:W-:Y:S01]  /*0000*/  LDC R1, c[0x0][0x37c] ;  /* 0x0000df00ff017b82 */ /* 0x000fe20000000800 */
[----:B------:R-:W0:Y:S07]  /*0010*/  S2R R8, SR_TID.X ;  /* 0x0000000000087919 */ /* 0x000e2e0000002100 */
[----:B------:R-:W0:Y:S01]  /*0020*/  S2UR UR8, SR_CTAID.Z ;  /* 0x00000000000879c3 */ /* 0x000e220000002700 */
[----:B------:R-:W1:Y:S01]  /*0030*/  LDCU.64 UR6, c[0x0][0x358] ;  /* 0x00006b00ff0677ac */ /* 0x000e620008000a00 */
[----:B------:R-:W2:Y:S06]  /*0040*/  S2R R0, SR_CTAID.X ;  /* 0x0000000000007919 */ /* 0x000eac0000002500 */
[----:B------:R-:W0:Y:S08]  /*0050*/  LDC R3, c[0x0][0x3a0] ;  /* 0x0000e800ff037b82 */ /* 0x000e300000000800 */
[----:B------:R-:W3:Y:S08]  /*0060*/  LDC.64 R4, c[0x0][0x380] ;  /* 0x0000e000ff047b82 */ /* 0x000ef00000000a00 */
[----:B------:R-:W4:Y:S01]  /*0070*/  LDC.64 R6, c[0x0][0x390] ;  /* 0x0000e400ff067b82 */ /* 0x000f220000000a00 */
[----:B0-----:R-:W-:-:S02]  /*0080*/  IMAD R9, R3, UR8, R8 ;  /* 0x0000000803097c24 */ /* 0x001fc4000f8e0208 */
[----:B--2---:R-:W-:Y:S02]  /*0090*/  IMAD R11, R0, R3, R8 ;  /* 0x00000003000b7224 */ /* 0x004fe400078e0208 */
[----:B---3--:R-:W-:-:S06]  /*00a0*/  IMAD.WIDE R4, R9, 0x4, R4 ;  /* 0x0000000409047825 */ /* 0x008fcc00078e0204 */
[----:B-1----:R-:W2:Y:S01]  /*00b0*/  LDG.E R4, desc[UR6][R4.64] ;  /* 0x0000000604047981 */ /* 0x002ea2000c1e1900 */
[----:B----4-:R-:W-:-:S06]  /*00c0*/  IMAD.WIDE R6, R11, 0x4, R6 ;  /* 0x000000040b067825 */ /* 0x010fcc00078e0206 */
[----:B------:R-:W2:Y:S01]  /*00d0*/  LDG.E R7, desc[UR6][R6.64] ;  /* 0x0000000606077981 */ /* 0x000ea2000c1e1900 */
[----:B------:R-:W0:Y:S01]  /*00e0*/  S2UR UR5, SR_CgaCtaId ;  /* 0x00000000000579c3 */ /* 0x000e220000008800 */
[----:B------:R-:W-:Y:S02]  /*00f0*/  UMOV UR4, 0x400 ;  /* 0x0000040000047882 */ /* 0x000fe40000000000 */
[----:B0-----:R-:W-:-:S06]  /*0100*/  ULEA UR4, UR5, UR4, 0x18 ;  /* 0x0000000405047291 */ /* 0x001fcc000f8ec0ff */
[C---:B------:R-:W-:Y:S02]  /*0110*/  LEA R9, R8.reuse, UR4, 0x2 ;  /* 0x0000000408097c11 */ /* 0x040fe4000f8e10ff */
[----:B------:R-:W-:Y:S01]  /*0120*/  ISETP.NE.AND P0, PT, R8, RZ, PT ;  /* 0x000000ff0800720c */ /* 0x000fe20003f05270 */
[----:B--2---:R-:W-:-:S05]  /*0130*/  FMUL R2, R4, R7 ;  /* 0x0000000704027220 */ /* 0x004fca0000400000 */
[----:B------:R0:W-:Y:S01]  /*0140*/  STS [R9], R2 ;  /* 0x0000000209007388 */ /* 0x0001e20000000800 */
[----:B------:R-:W-:Y:S06]  /*0150*/  BAR.SYNC.DEFER_BLOCKING 0x0 ;  /* 0x0000000000007b1d */ /* 0x000fec0000010000 */
[----:B------:R-:W-:Y:S05]  /*0160*/  @P0 EXIT ;  /* 0x000000000000094d */ /* 0x000fea0003800000 */
[----:B------:R-:W-:Y:S01]  /*0170*/  ISETP.GE.AND P0, PT, R3, 0x1, PT ;  /* 0x000000010300780c */ /* 0x000fe20003f06270 */
[----:B------:R-:W-:-:S12]  /*0180*/  HFMA2 R19, -RZ, RZ, 0, 0 ;  /* 0x00000000ff137431 */ /* 0x000fd800000001ff */
[----:B------:R-:W-:Y:S05]  /*0190*/  @!P0 BRA `(.L_x_32) ;  /* 0x0000000400208947 */ /* 0x000fea0003800000 */
[C---:B------:R-:W-:Y:S02]  /*01a0*/  ISETP.GE.U32.AND P1, PT, R3.reuse, 0x10, PT ;  /* 0x000000100300780c */ /* 0x040fe40003f26070 */
[----:B------:R-:W-:Y:S02]  /*01b0*/  LOP3.LUT R20, R3, 0xf, RZ, 0xc0, !PT ;  /* 0x0000000f03147812 */ /* 0x000fe400078ec0ff */
[----:B------:R-:W-:Y:S02]  /*01c0*/  MOV R19, RZ ;  /* 0x000000ff00137202 */ /* 0x000fe40000000f00 */
[----:B------:R-:W-:Y:S02]  /*01d0*/  ISETP.NE.AND P0, PT, R20, RZ, PT ;  /* 0x000000ff1400720c */ /* 0x000fe40003f05270 */
[----:B0-----:R-:W-:-:S05]  /*01e0*/  MOV R2, RZ ;  /* 0x000000ff00027202 */ /* 0x001fca0000000f00 */
[----:B------:R-:W-:Y:S06]  /*01f0*/  @!P1 BRA `(.L_x_33) ;  /* 0x0000000000709947 */ /* 0x000fec0003800000 */
[----:B------:R-:W-:Y:S01]  /*0200*/  LOP3.LUT R2, R3, 0x7ffffff0, RZ, 0xc0, !PT ;  /* 0x7ffffff003027812 */ /* 0x000fe200078ec0ff */
[----:B------:R-:W-:Y:S01]  /*0210*/  UIADD3 UR5, UPT, UPT, UR4, 0x20, URZ ;  /* 0x0000002004057890 */ /* 0x000fe2000fffe0ff */
[----:B------:R-:W-:Y:S02]  /*0220*/  MOV R19, RZ ;  /* 0x000000ff00137202 */ /* 0x000fe40000000f00 */
[----:B------:R-:W-:-:S09]  /*0230*/  IADD3 R21, PT, PT, -R2, RZ, RZ ;  /* 0x000000ff02157210 */ /* 0x000fd20007ffe1ff */
.L_x_34:
[----:B------:R-:W0:Y:S01]  /*0240*/  LDS.128 R4, [UR5+-0x20] ;  /* 0xffffe005ff047984 */ /* 0x000e220008000c00 */
[----:B------:R-:W-:-:S03]  /*0250*/  IADD3 R21, PT, PT, R21, 0x10, RZ ;  /* 0x0000001015157810 */ /* 0x000fc60007ffe0ff */
[----:B------:R-:W1:Y:S01]  /*0260*/  LDS.128 R8, [UR5+-0x10] ;  /* 0xfffff005ff087984 */ /* 0x000e620008000c00 */
[----:B------:R-:W-:-:S03]  /*0270*/  ISETP.NE.AND P1, PT, R21, RZ, PT ;  /* 0x000000ff1500720c */ /* 0x000fc60003f25270 */
[----:B------:R-:W2:Y:S01]  /*0280*/  LDS.128 R12, [UR5] ;  /* 0x00000005ff0c7984 */ /* 0x000ea20008000c00 */
[----:B0-----:R-:W-:-:S03]  /*0290*/  FADD R4, R4, R19 ;  /* 0x0000001304047221 */ /* 0x001fc60000000000 */
[----:B------:R-:W0:Y:S01]  /*02a0*/  LDS.128 R16, [UR5+0x10] ;  /* 0x00001005ff107984 */ /* 0x000e220008000c00 */
[----:B------:R-:W-:Y:S01]  /*02b0*/  UIADD3 UR5, UPT, UPT, UR5, 0x40, URZ ;  /* 0x0000004005057890 */ /* 0x000fe2000fffe0ff */
[----:B------:R-:W-:-:S04]  /*02c0*/  FADD R5, R4, R5 ;  /* 0x0000000504057221 */ /* 0x000fc80000000000 */
[----:B------:R-:W-:-:S04]  /*02d0*/  FADD R6, R5, R6 ;  /* 0x0000000605067221 */ /* 0x000fc80000000000 */
[----:B------:R-:W-:-:S04]  /*02e0*/  FADD R7, R6, R7 ;  /* 0x0000000706077221 */ /* 0x000fc80000000000 */
[----:B-1----:R-:W-:-:S04]  /*02f0*/  FADD R8, R7, R8 ;  /* 0x0000000807087221 */ /* 0x002fc80000000000 */
[----:B------:R-:W-:-:S04]  /*0300*/  FADD R9, R8, R9 ;  /* 0x0000000908097221 */ /* 0x000fc80000000000 */
[----:B------:R-:W-:-:S04]  /*0310*/  FADD R10, R9, R10 ;  /* 0x0000000a090a7221 */ /* 0x000fc80000000000 */
[----:B------:R-:W-:-:S04]  /*0320*/  FADD R11, R10, R11 ;  /* 0x0000000b0a0b7221 */ /* 0x000fc80000000000 */
[----:B--2---:R-:W-:-:S04]  /*0330*/  FADD R12, R11, R12 ;  /* 0x0000000c0b0c7221 */ /* 0x004fc80000000000 */
[----:B------:R-:W-:-:S04]  /*0340*/  FADD R13, R12, R13 ;  /* 0x0000000d0c0d7221 */ /* 0x000fc80000000000 */
[----:B------:R-:W-:-:S04]  /*0350*/  FADD R14, R13, R14 ;  /* 0x0000000e0d0e7221 */ /* 0x000fc80000000000 */
[----:B------:R-:W-:-:S04]  /*0360*/  FADD R15, R14, R15 ;  /* 0x0000000f0e0f7221 */ /* 0x000fc80000000000 */
[----:B0-----:R-:W-:-:S04]  /*0370*/  FADD R16, R15, R16 ;  /* 0x000000100f107221 */ /* 0x001fc80000000000 */
[----:B------:R-:W-:-:S04]  /*0380*/  FADD R17, R16, R17 ;  /* 0x0000001110117221 */ /* 0x000fc80000000000 */
[----:B------:R-:W-:-:S04]  /*0390*/  FADD R18, R17, R18 ;  /* 0x0000001211127221 */ /* 0x000fc80000000000 */
[----:B------:R-:W-:Y:S01]  /*03a0*/  FADD R19, R18, R19 ;  /* 0x0000001312137221 */ /* 0x000fe20000000000 */
[----:B------:R-:W-:Y:S06]  /*03b0*/  @P1 BRA `(.L_x_34) ;  /* 0xfffffffc00a01947 */ /* 0x000fec000383ffff */
.L_x_33:
[----:B------:R-:W-:Y:S05]  /*03c0*/  @!P0 BRA `(.L_x_32) ;  /* 0x0000000000948947 */ /* 0x000fea0003800000 */
[----:B------:R-:W-:Y:S02]  /*03d0*/  ISETP.GE.U32.AND P0, PT, R20, 0x8, PT ;  /* 0x000000081400780c */ /* 0x000fe40003f06070 */
[----:B------:R-:W-:-:S04]  /*03e0*/  LOP3.LUT R13, R3, 0x7, RZ, 0xc0, !PT ;  /* 0x00000007030d7812 */ /* 0x000fc800078ec0ff */
[----:B------:R-:W-:-:S07]  /*03f0*/  ISETP.NE.AND P1, PT, R13, RZ, PT ;  /* 0x000000ff0d00720c */ /* 0x000fce0003f25270 */
[----:B------:R-:W-:Y:S06]  /*0400*/  @!P0 BRA `(.L_x_35) ;  /* 0x0000000000308947 */ /* 0x000fec0003800000 */
[C---:B------:R-:W-:Y:S02]  /*0410*/  LEA R12, R2.reuse, UR4, 0x2 ;  /* 0x00000004020c7c11 */ /* 0x040fe4000f8e10ff */
[----:B------:R-:W-:-:S03]  /*0420*/  IADD3 R2, PT, PT, R2, 0x8, RZ ;  /* 0x0000000802027810 */ /* 0x000fc60007ffe0ff */
[----:B------:R-:W0:Y:S04]  /*0430*/  LDS.128 R4, [R12] ;  /* 0x000000000c047984 */ /* 0x000e280000000c00 */
[----:B------:R-:W1:Y:S01]  /*0440*/  LDS.128 R8, [R12+0x10] ;  /* 0x000010000c087984 */ /* 0x000e620000000c00 */
[----:B0-----:R-:W-:-:S04]  /*0450*/  FADD R4, R19, R4 ;  /* 0x0000000413047221 */ /* 0x001fc80000000000 */
[----:B------:R-:W-:-:S04]  /*0460*/  FADD R5, R4, R5 ;  /* 0x0000000504057221 */ /* 0x000fc80000000000 */
[----:B------:R-:W-:-:S04]  /*0470*/  FADD R6, R5, R6 ;  /* 0x0000000605067221 */ /* 0x000fc80000000000 */
[----:B------:R-:W-:-:S04]  /*0480*/  FADD R7, R6, R7 ;  /* 0x0000000706077221 */ /* 0x000fc80000000000 */
[----:B-1----:R-:W-:-:S04]  /*0490*/  FADD R8, R7, R8 ;  /* 0x0000000807087221 */ /* 0x002fc80000000000 */
[----:B------:R-:W-:-:S04]  /*04a0*/  FADD R9, R8, R9 ;  /* 0x0000000908097221 */ /* 0x000fc80000000000 */
[----:B------:R-:W-:-:S04]  /*04b0*/  FADD R10, R9, R10 ;  /* 0x0000000a090a7221 */ /* 0x000fc80000000000 */
[----:B------:R-:W-:-:S07]  /*04c0*/  FADD R19, R10, R11 ;  /* 0x0000000b0a137221 */ /* 0x000fce0000000000 */
.L_x_35:
[----:B------:R-:W-:Y:S05]  /*04d0*/  @!P1 BRA `(.L_x_32) ;  /* 0x0000000000509947 */ /* 0x000fea0003800000 */
[----:B------:R-:W-:Y:S02]  /*04e0*/  ISETP.GE.U32.AND P0, PT, R13, 0x4, PT ;  /* 0x000000040d00780c */ /* 0x000fe40003f06070 */
[----:B------:R-:W-:-:S04]  /*04f0*/  LOP3.LUT R3, R3, 0x3, RZ, 0xc0, !PT ;  /* 0x0000000303037812 */ /* 0x000fc800078ec0ff */
[----:B------:R-:W-:-:S07]  /*0500*/  ISETP.NE.AND P1, PT, R3, RZ, PT ;  /* 0x000000ff0300720c */ /* 0x000fce0003f25270 */
[----:B------:R-:W-:Y:S06]  /*0510*/  @!P0 BRA `(.L_x_36) ;  /* 0x00000000001c8947 */ /* 0x000fec0003800000 */
[C---:B------:R-:W-:Y:S02]  /*0520*/  LEA R4, R2.reuse, UR4, 0x2 ;  /* 0x0000000402047c11 */ /* 0x040fe4000f8e10ff */
[----:B------:R-:W-:-:S04]  /*0530*/  IADD3 R2, PT, PT, R2, 0x4, RZ ;  /* 0x0000000402027810 */ /* 0x000fc80007ffe0ff */
[----:B------:R-:W0:Y:S02]  /*0540*/  LDS.128 R4, [R4] ;  /* 0x0000000004047984 */ /* 0x000e240000000c00 */
[----:B0-----:R-:W-:-:S04]  /*0550*/  FADD R8, R19, R4 ;  /* 0x0000000413087221 */ /* 0x001fc80000000000 */
[----:B------:R-:W-:-:S04]  /*0560*/  FADD R5, R8, R5 ;  /* 0x0000000508057221 */ /* 0x000fc80000000000 */
[----:B------:R-:W-:-:S04]  /*0570*/  FADD R6, R5, R6 ;  /* 0x0000000605067221 */ /* 0x000fc80000000000 */
[----:B------:R-:W-:-:S07]  /*0580*/  FADD R19, R6, R7 ;  /* 0x0000000706137221 */ /* 0x000fce0000000000 */
.L_x_36:
[----:B------:R-:W-:Y:S05]  /*0590*/  @!P1 BRA `(.L_x_32) ;  /* 0x0000000000209947 */ /* 0x000fea0003800000 */
[----:B------:R-:W-:Y:S02]  /*05a0*/  LEA R2, R2, UR4, 0x2 ;  /* 0x0000000402027c11 */ /* 0x000fe4000f8e10ff */
[----:B------:R-:W-:-:S07]  /*05b0*/  IADD3 R3, PT, PT, -R3, RZ, RZ ;  /* 0x000000ff03037210 */ /* 0x000fce0007ffe1ff */
.L_x_37:
[----:B------:R0:W1:Y:S01]  /*05c0*/  LDS R4, [R2] ;  /* 0x0000000002047984 */ /* 0x0000620000000800 */
[----:B------:R-:W-:-:S04]  /*05d0*/  IADD3 R3, PT, PT, R3, 0x1, RZ ;  /* 0x0000000103037810 */ /* 0x000fc80007ffe0ff */
[----:B------:R-:W-:Y:S02]  /*05e0*/  ISETP.NE.AND P0, PT, R3, RZ, PT ;  /* 0x000000ff0300720c */ /* 0x000fe40003f05270 */
[----:B0-----:R-:W-:Y:S01]  /*05f0*/  IADD3 R2, PT, PT, R2, 0x4, RZ ;  /* 0x0000000402027810 */ /* 0x001fe20007ffe0ff */
[----:B-1----:R-:W-:-:S10]  /*0600*/  FADD R19, R4, R19 ;  /* 0x0000001304137221 */ /* 0x002fd40000000000 */
[----:B------:R-:W-:Y:S05]  /*0610*/  @P0 BRA `(.L_x_37) ;  /* 0xfffffffc00e80947 */ /* 0x000fea000383ffff */
.L_x_32:
[----:B0-----:R-:W0:Y:S01]  /*0620*/  LDC.64 R2, c[0x0][0x398] ;  /* 0x0000e600ff027b82 */ /* 0x001e220000000a00 */
[----:B------:R-:W1:Y:S07]  /*0630*/  LDCU.U8 UR5, c[0x0][0x3a8] ;  /* 0x00007500ff0577ac */ /* 0x000e6e0008000000 */
[----:B------:R-:W2:Y:S08]  /*0640*/  LDC R9, c[0x0][0x3a4] ;  /* 0x0000e900ff097b82 */ /* 0x000eb00000000800 */
[----:B------:R-:W3:Y:S01]  /*0650*/  LDC.64 R4, c[0x0][0x388] ;  /* 0x0000e200ff047b82 */ /* 0x000ee20000000a00 */
[----:B0-----:R-:W-:-:S06]  /*0660*/  IMAD.WIDE.U32 R2, R0, 0x4, R2 ;  /* 0x0000000400027825 */ /* 0x001fcc00078e0002 */
[----:B------:R-:W4:Y:S01]  /*0670*/  LDG.E R2, desc[UR6][R2.64] ;  /* 0x0000000602027981 */ /* 0x000f22000c1e1900 */
[----:B-1----:R-:W-:Y:S01]  /*0680*/  UPRMT UR5, UR5, 0x8880, URZ ;  /* 0x0000888005057896 */ /* 0x002fe200080000ff */
[----:B--2---:R-:W-:-:S05]  /*0690*/  IMAD R9, R9, UR8, R0 ;  /* 0x0000000809097c24 */ /* 0x004fca000f8e0200 */
[----:B------:R-:W-:Y:S01]  /*06a0*/  ISETP.NE.AND P0, PT, RZ, UR5, PT ;  /* 0x00000005ff007c0c */ /* 0x000fe2000bf05270 */
[----:B---3--:R-:W-:-:S04]  /*06b0*/  IMAD.WIDE R4, R9, 0x4, R4 ;  /* 0x0000000409047825 */ /* 0x008fc800078e0204 */
[----:B----4-:R-:W-:Y:S01]  /*06c0*/  FADD R7, R2, R19 ;  /* 0x0000001302077221 */ /* 0x010fe20000000000 */
[----:B------:R-:W-:-:S07]  /*06d0*/  FSETP.GEU.AND P1, PT, R19, -R2, PT ;  /* 0x800000021300720b */ /* 0x000fce0003f2e000 */
[----:B------:R-:W-:-:S05]  /*06e0*/  @P0 FSEL R7, R7, RZ, P1 ;  /* 0x000000ff07070208 */ /* 0x000fca0000800000 */
[----:B------:R-:W-:Y:S01]  /*06f0*/  STG.E desc[UR6][R4.64], R7 ;  /* 0x0000000704007986 */ /* 0x000fe2000c101906 */
[----:B------:R-:W-:Y:S05]  /*0700*/  EXIT ;  /* 0x000000000000794d */ /* 0x000fea0003800000 */
.L_x_38:
        /* <DEDUP_REMOVED lines=15> */
.L_x_102:


//--------------------- .text._Z17MaxPool_bp_kernalPfS_S_iii --------------------------
	.section	.text._Z17MaxPool_bp_kernalPfS_S_iii,"ax",@progbits
	.align	128
        .global         _Z17MaxPool_bp_kernalPfS_S_iii
        .type           _Z17MaxPool_bp_kernalPfS_S_iii,@function
        .size           _Z17MaxPool_bp_kernalPfS_S_iii,(.L_x_96 - _Z17MaxPool_bp_kernalPfS_S_iii)
        .other          _Z17MaxPool_bp_kernalPfS_S_iii,@"STO_CUDA_ENTRY STV_DEFAULT"
_Z17MaxPool_bp_kernalPfS_S_iii:
.text._Z17MaxPool_bp_kernalPfS_S_iii:
[----:B------:R-:W-:Y:S01]  /*0000*/  LDC R1, c[0x0][0x37c] ;  /* 0x0000df00ff017b82 */ /* 0x000fe20000000800 */
[----:B------:R-:W0:Y:S07]  /*0010*/  S2R R3, SR_CTAID.Y ;  /* 0x0000000000037919 */ /* 0x000e2e0000002600 */
[----:B------:R-:W1:Y:S01]  /*0020*/  S2UR UR4, SR_CTAID.Z ;  /* 0x00000000000479c3 */ /* 0x000e620000002700 */
[----:B------:R-:W1:Y:S01]  /*0030*/  LDCU UR5, c[0x0][0x3a0] ;  /* 0x00007400ff0577ac */ /* 0x000e620008000800 */
[----:B------:R-:W0:Y:S01]  /*0040*/  S2R R6, SR_TID.Y ;  /* 0x0000000000067919 */ /* 0x000e220000002200 */
[----:B------:R-:W2:Y:S01]  /*0050*/  LDCU.64 UR10, c[0x0][0x358] ;  /* 0x00006b00ff0a77ac */ /* 0x000ea20008000a00 */
[----:B------:R-:W3:Y:S04]  /*0060*/  S2R R7, SR_TID.X ;  /* 0x0000000000077919 */ /* 0x000ee80000002100 */
[----:B------:R-:W4:Y:S01]  /*0070*/  LDC.64 R12, c[0x0][0x398] ;  /* 0x0000e600ff0c7b82 */ /* 0x000f220000000a00 */
[----:B------:R-:W3:Y:S01]  /*0080*/  S2R R4, SR_CTAID.X ;  /* 0x0000000000047919 */ /* 0x000ee20000002500 */
[----:B------:R-:W5:Y:S06]  /*0090*/  S2R R5, SR_TID.Z ;  /* 0x0000000000057919 */ /* 0x000f6c0000002300 */
[----:B------:R-:W2:Y:S01]  /*00a0*/  LDC.64 R8, c[0x0][0x380] ;  /* 0x0000e000ff087b82 */ /* 0x000ea20000000a00 */
[----:B-1----:R-:W-:Y:S01]  /*00b0*/  UIMAD UR4, UR4, UR5, URZ ;  /* 0x00000005040472a4 */ /* 0x002fe2000f8e02ff */
[----:B----4-:R-:W-:-:S02]  /*00c0*/  IMAD R0, R13, R12, RZ ;  /* 0x0000000c0d007224 */ /* 0x010fc400078e02ff */
[----:B0-----:R-:W-:-:S04]  /*00d0*/  IMAD R11, R3, 0x2, R6 ;  /* 0x00000002030b7824 */ /* 0x001fc800078e0206 */
[----:B------:R-:W-:Y:S02]  /*00e0*/  IMAD R2, R12, UR4, R11 ;  /* 0x000000040c027c24 */ /* 0x000fe4000f8e020b */
[----:B---3--:R-:W-:-:S04]  /*00f0*/  IMAD R10, R4, 0x2, R7 ;  /* 0x00000002040a7824 */ /* 0x008fc800078e0207 */
[----:B-----5:R-:W-:-:S04]  /*0100*/  IMAD R10, R0, R5, R10 ;  /* 0x00000005000a7224 */ /* 0x020fc800078e020a */
[----:B------:R-:W-:-:S04]  /*0110*/  IMAD R2, R2, R13, R10 ;  /* 0x0000000d02027224 */ /* 0x000fc800078e020a */
[----:B--2---:R-:W-:-:S06]  /*0120*/  IMAD.WIDE R8, R2, 0x4, R8 ;  /* 0x0000000402087825 */ /* 0x004fcc00078e0208 */
[----:B------:R0:W2:Y:S01]  /*0130*/  LDG.E R8, desc[UR10][R8.64] ;  /* 0x0000000a08087981 */ /* 0x0000a2000c1e1900 */
[----:B------:R-:W1:Y:S01]  /*0140*/  S2UR UR7, SR_CgaCtaId ;  /* 0x00000000000779c3 */ /* 0x000e620000008800 */
[----:B------:R-:W-:Y:S01]  /*0150*/  UMOV UR5, 0x400 ;  /* 0x0000040000057882 */ /* 0x000fe20000000000 */
[----:B------:R-:W-:Y:S01]  /*0160*/  LOP3.LUT P0, RZ, R6, R7, RZ, 0xfc, !PT ;  /* 0x0000000706ff7212 */ /* 0x000fe2000780fcff */
[----:B------:R-:W-:Y:S01]  /*0170*/  UIADD3 UR6, UPT, UPT, UR5, 0x100, URZ ;  /* 0x0000010005067890 */ /* 0x000fe2000fffe0ff */
[----:B------:R-:W-:Y:S01]  /*0180*/  BSSY.RECONVERGENT B0, `(.L_x_39) ;  /* 0x0000025000007945 */ /* 0x000fe20003800200 */
[----:B-1----:R-:W-:Y:S02]  /*0190*/  ULEA UR8, UR7, UR5, 0x18 ;  /* 0x0000000507087291 */ /* 0x002fe4000f8ec0ff */
[----:B------:R-:W-:Y:S02]  /*01a0*/  UIADD3 UR5, UPT, UPT, UR5, 0x140, URZ ;  /* 0x0000014005057890 */ /* 0x000fe4000fffe0ff */
[----:B------:R-:W-:-:S02]  /*01b0*/  ULEA UR6, UR7, UR6, 0x18 ;  /* 0x0000000607067291 */ /* 0x000fc4000f8ec0ff */
[----:B------:R-:W-:Y:S01]  /*01c0*/  LEA R10, R6, UR8, 0x7 ;  /* 0x00000008060a7c11 */ /* 0x000fe2000f8e38ff */
[----:B------:R-:W-:-:S03]  /*01d0*/  ULEA UR5, UR7, UR5, 0x18 ;  /* 0x0000000507057291 */ /* 0x000fc6000f8ec0ff */
[----:B0-----:R-:W-:Y:S01]  /*01e0*/  LEA R9, R5, UR6, 0x2 ;  /* 0x0000000605097c11 */ /* 0x001fe2000f8e10ff */
[----:B------:R-:W-:-:S04]  /*01f0*/  IMAD R10, R7, 0x40, R10 ;  /* 0x00000040070a7824 */ /* 0x000fc800078e020a */
[C---:B------:R-:W-:Y:S01]  /*0200*/  IMAD R11, R5.reuse, 0x4, R10 ;  /* 0x00000004050b7824 */ /* 0x040fe200078e020a */
[----:B------:R-:W-:-:S04]  /*0210*/  LEA R10, R5, UR5, 0x2 ;  /* 0x00000005050a7c11 */ /* 0x000fc8000f8e10ff */
[----:B--2---:R0:W-:Y:S01]  /*0220*/  STS [R11], R8 ;  /* 0x000000080b007388 */ /* 0x0041e20000000800 */
[----:B------:R-:W-:Y:S06]  /*0230*/  BAR.SYNC.DEFER_BLOCKING 0x0 ;  /* 0x0000000000007b1d */ /* 0x000fec0000010000 */
[----:B------:R-:W-:Y:S05]  /*0240*/  @P0 BRA `(.L_x_40) ;  /* 0x0000000000600947 */ /* 0x000fea0003800000 */
[----:B0-----:R-:W-:Y:S01]  /*0250*/  LEA R8, R5, UR8, 0x2 ;  /* 0x0000000805087c11 */ /* 0x001fe2000f8e10ff */
[----:B------:R-:W-:Y:S04]  /*0260*/  LDS R11, [R11] ;  /* 0x000000000b0b7984 */ /* 0x000fe80000000800 */
[----:B------:R-:W-:Y:S04]  /*0270*/  STS [R9], RZ ;  /* 0x000000ff09007388 */ /* 0x000fe80000000800 */
[----:B------:R-:W-:Y:S04]  /*0280*/  STS [R10], RZ ;  /* 0x000000ff0a007388 */ /* 0x000fe80000000800 */
[----:B------:R-:W0:Y:S04]  /*0290*/  LDS R12, [R8] ;  /* 0x00000000080c7984 */ /* 0x000e280000000800 */
[----:B------:R-:W1:Y:S01]  /*02a0*/  LDS R13, [R8+0x40] ;  /* 0x00004000080d7984 */ /* 0x000e620000000800 */
[----:B0-----:R-:W-:-:S04]  /*02b0*/  FSETP.GEU.AND P0, PT, R11, R12, PT ;  /* 0x0000000c0b00720b */ /* 0x001fc80003f0e000 */
[----:B------:R-:W-:-:S04]  /*02c0*/  FSEL R12, R12, R11, !P0 ;  /* 0x0000000b0c0c7208 */ /* 0x000fc80004000000 */
[----:B-1----:R-:W-:-:S13]  /*02d0*/  FSETP.GEU.AND P0, PT, R12, R13, PT ;  /* 0x0000000d0c00720b */ /* 0x002fda0003f0e000 */
[----:B------:R-:W-:Y:S01]  /*02e0*/  @!P0 IMAD.MOV.U32 R15, RZ, RZ, 0x3f800000 ;  /* 0x3f800000ff0f8424 */ /* 0x000fe200078e00ff */
[----:B------:R-:W-:Y:S01]  /*02f0*/  @!P0 STS [R9], RZ ;  /* 0x000000ff09008388 */ /* 0x000fe20000000800 */
[----:B------:R-:W-:-:S03]  /*0300*/  @!P0 IMAD.MOV.U32 R12, RZ, RZ, R13 ;  /* 0x000000ffff0c8224 */ /* 0x000fc600078e000d */
[----:B------:R-:W-:Y:S04]  /*0310*/  @!P0 STS [R10], R15 ;  /* 0x0000000f0a008388 */ /* 0x000fe80000000800 */
[----:B------:R-:W0:Y:S02]  /*0320*/  LDS R11, [R8+0x80] ;  /* 0x00008000080b7984 */ /* 0x000e240000000800 */
[----:B0-----:R-:W-:-:S13]  /*0330*/  FSETP.GEU.AND P0, PT, R12, R11, PT ;  /* 0x0000000b0c00720b */ /* 0x001fda0003f0e000 */
[----:B------:R-:W-:Y:S01]  /*0340*/  @!P0 IMAD.MOV.U32 R14, RZ, RZ, 0x3f800000 ;  /* 0x3f800000ff0e8424 */ /* 0x000fe200078e00ff */
[----:B------:R-:W-:-:S04]  /*0350*/  @!P0 MOV R12, R11 ;  /* 0x0000000b000c8202 */ /* 0x000fc80000000f00 */
[----:B------:R-:W-:Y:S04]  /*0360*/  @!P0 STS [R9], R14 ;  /* 0x0000000e09008388 */ /* 0x000fe80000000800 */
[----:B------:R-:W-:Y:S04]  /*0370*/  @!P0 STS [R10], RZ ;  /* 0x000000ff0a008388 */ /* 0x000fe80000000800 */
[----:B------:R-:W0:Y:S02]  /*0380*/  LDS R13, [R8+0xc0] ;  /* 0x0000c000080d7984 */ /* 0x000e240000000800 */
[----:B0-----:R-:W-:-:S13]  /*0390*/  FSETP.GEU.AND P0, PT, R12, R13, PT ;  /* 0x0000000d0c00720b */ /* 0x001fda0003f0e000 */
[----:B------:R-:W-:-:S05]  /*03a0*/  @!P0 IMAD.MOV.U32 R11, RZ, RZ, 0x3f800000 ;  /* 0x3f800000ff0b8424 */ /* 0x000fca00078e00ff */
[----:B------:R1:W-:Y:S04]  /*03b0*/  @!P0 STS [R9], R11 ;  /* 0x0000000b09008388 */ /* 0x0003e80000000800 */
[----:B------:R1:W-:Y:S02]  /*03c0*/  @!P0 STS [R10], R11 ;  /* 0x0000000b0a008388 */ /* 0x0003e40000000800 */
.L_x_40:
[----:B------:R-:W-:Y:S05]  /*03d0*/  BSYNC.RECONVERGENT B0 ;  /* 0x0000000000007941 */ /* 0x000fea0003800200 */
.L_x_39:
[----:B------:R-:W-:Y:S01]  /*03e0*/  BAR.SYNC.DEFER_BLOCKING 0x0 ;  /* 0x0000000000007b1d */ /* 0x000fe20000010000 */
[----:B------:R-:W-:-:S05]  /*03f0*/  I2FP.F32.U32 R6, R6 ;  /* 0x0000000600067245 */ /* 0x000fca0000201000 */
[----:B------:R-:W-:Y:S01]  /*0400*/  BSSY.RECONVERGENT B0, `(.L_x_41) ;  /* 0x0000027000007945 */ /* 0x000fe20003800200 */
[----:B-1----:R-:W1:Y:S02]  /*0410*/  LDS R9, [R9] ;  /* 0x0000000009097984 */ /* 0x002e640000000800 */
[----:B-1----:R-:W-:-:S13]  /*0420*/  FSETP.NEU.AND P0, PT, R9, R6, PT ;  /* 0x000000060900720b */ /* 0x002fda0003f0d000 */
[----:B------:R-:W-:Y:S05]  /*0430*/  @P0 BRA `(.L_x_42) ;  /* 0x00000000008c0947 */ /* 0x000fea0003800000 */
[----:B------:R-:W1:Y:S01]  /*0440*/  LDS R10, [R10] ;  /* 0x000000000a0a7984 */ /* 0x000e620000000800 */
[----:B------:R-:W-:-:S04]  /*0450*/  I2FP.F32.U32 R7, R7 ;  /* 0x0000000700077245 */ /* 0x000fc80000201000 */
[----:B-1----:R-:W-:Y:S02]  /*0460*/  FSETP.NEU.AND P0, PT, R10, R7, PT ;  /* 0x000000070a00720b */ /* 0x002fe40003f0d000 */
[----:B------:R-:W-:-:S04]  /*0470*/  SHF.R.S32.HI R7, RZ, 0x1f, R0 ;  /* 0x0000001fff077819 */ /* 0x000fc80000011400 */
[----:B------:R-:W-:-:S07]  /*0480*/  LEA.HI R7, R7, R0, RZ, 0x2 ;  /* 0x0000000007077211 */ /* 0x000fce00078f10ff */
[----:B------:R-:W-:Y:S05]  /*0490*/  @P0 BRA `(.L_x_42) ;  /* 0x0000000000740947 */ /* 0x000fea0003800000 */
[----:B------:R-:W-:-:S04]  /*04a0*/  SHF.R.S32.HI R6, RZ, 0x2, R7 ;  /* 0x00000002ff067819 */ /* 0x000fc80000011407 */
[----:B------:R-:W-:-:S05]  /*04b0*/  I2FP.F32.S32 R6, R6 ;  /* 0x0000000600067245 */ /* 0x000fca0000201400 */
[----:B------:R-:W-:-:S05]  /*04c0*/  VIADD R0, R6, 0x1800000 ;  /* 0x0180000006007836 */ /* 0x000fca0000000000 */
[----:B------:R-:W-:-:S04]  /*04d0*/  LOP3.LUT R0, R0, 0x7f800000, RZ, 0xc0, !PT ;  /* 0x7f80000000007812 */ /* 0x000fc800078ec0ff */
[----:B------:R-:W-:-:S13]  /*04e0*/  ISETP.GT.U32.AND P0, PT, R0, 0x1ffffff, PT ;  /* 0x01ffffff0000780c */ /* 0x000fda0003f04070 */
[----:B------:R-:W-:Y:S05]  /*04f0*/  @P0 BRA `(.L_x_43) ;  /* 0x0000000000100947 */ /* 0x000fea0003800000 */
[----:B0-----:R-:W-:-:S07]  /*0500*/  MOV R8, 0x520 ;  /* 0x0000052000087802 */ /* 0x001fce0000000f00 */
[----:B------:R-:W-:Y:S05]  /*0510*/  CALL.REL.NOINC `($__internal_1_$__cuda_sm20_rcp_rn_f32_slowpath) ;  /* 0x0000000000687944 */ /* 0x000fea0003c00000 */
[----:B------:R-:W-:Y:S01]  /*0520*/  IMAD.MOV.U32 R0, RZ, RZ, R7 ;  /* 0x000000ffff007224 */ /* 0x000fe200078e0007 */
[----:B------:R-:W-:Y:S06]  /*0530*/  BRA `(.L_x_44) ;  /* 0x0000000000107947 */ /* 0x000fec0003800000 */
.L_x_43:
[----:B------:R-:W1:Y:S02]  /*0540*/  MUFU.RCP R7, R6 ;  /* 0x0000000600077308 */ /* 0x000e640000001000 */
[----:B-1----:R-:W-:-:S04]  /*0550*/  FFMA R0, R6, R7, -1 ;  /* 0xbf80000006007423 */ /* 0x002fc80000000007 */
[----:B------:R-:W-:-:S04]  /*0560*/  FADD.FTZ R0, -R0, -RZ ;  /* 0x800000ff00007221 */ /* 0x000fc80000010100 */
[----:B------:R-:W-:-:S07]  /*0570*/  FFMA R0, R7, R0, R7 ;  /* 0x0000000007007223 */ /* 0x000fce0000000007 */
.L_x_44:
[----:B------:R-:W1:Y:S01]  /*0580*/  LDCU UR5, c[0x0][0x39c] ;  /* 0x00007380ff0577ac */ /* 0x000e620008000800 */
[----:B0-----:R-:W0:Y:S01]  /*0590*/  LDC.64 R8, c[0x0][0x388] ;  /* 0x0000e200ff087b82 */ /* 0x001e220000000a00 */
[----:B------:R-:W2:Y:S01]  /*05a0*/  F2I.TRUNC.NTZ R6, R6 ;  /* 0x0000000600067305 */ /* 0x000ea2000020f100 */
[----:B------:R-:W-:Y:S01]  /*05b0*/  VIADD R5, R5, UR4 ;  /* 0x0000000405057c36 */ /* 0x000fe20008000000 */
[----:B-1----:R-:W-:-:S04]  /*05c0*/  ULEA.HI UR5, UR5, UR5, URZ, 0x1 ;  /* 0x0000000505057291 */ /* 0x002fc8000f8f08ff */
[----:B------:R-:W-:-:S06]  /*05d0*/  USHF.R.S32.HI UR5, URZ, 0x1, UR5 ;  /* 0x00000001ff057899 */ /* 0x000fcc0008011405 */
[----:B------:R-:W-:-:S04]  /*05e0*/  IMAD R3, R3, UR5, R4 ;  /* 0x0000000503037c24 */ /* 0x000fc8000f8e0204 */
[----:B--2---:R-:W-:-:S04]  /*05f0*/  IMAD R5, R6, R5, R3 ;  /* 0x0000000506057224 */ /* 0x004fc800078e0203 */
[----:B0-----:R-:W-:Y:S02]  /*0600*/  IMAD.WIDE R4, R5, 0x4, R8 ;  /* 0x0000000405047825 */ /* 0x001fe400078e0208 */
[----:B------:R-:W0:Y:S04]  /*0610*/  LDC.64 R8, c[0x0][0x390] ;  /* 0x0000e400ff087b82 */ /* 0x000e280000000a00 */
[----:B------:R-:W2:Y:S01]  /*0620*/  LDG.E R5, desc[UR10][R4.64] ;  /* 0x0000000a04057981 */ /* 0x000ea2000c1e1900 */
[----:B0-----:R-:W-:-:S04]  /*0630*/  IMAD.WIDE R2, R2, 0x4, R8 ;  /* 0x0000000402027825 */ /* 0x001fc800078e0208 */
[----:B--2---:R-:W-:-:S05]  /*0640*/  FMUL R7, R5, R0 ;  /* 0x0000000005077220 */ /* 0x004fca0000400000 */
[----:B------:R-:W-:Y:S01]  /*0650*/  STG.E desc[UR10][R2.64], R7 ;  /* 0x0000000702007986 */ /* 0x000fe2000c10190a */
[----:B------:R-:W-:Y:S05]  /*0660*/  EXIT ;  /* 0x000000000000794d */ /* 0x000fea0003800000 */
.L_x_42:
[----:B------:R-:W-:Y:S05]  /*0670*/  BSYNC.RECONVERGENT B0 ;  /* 0x0000000000007941 */ /* 0x000fea0003800200 */
.L_x_41:
[----:B------:R-:W1:Y:S02]  /*0680*/  LDC.64 R4, c[0x0][0x390] ;  /* 0x0000e400ff047b82 */ /* 0x000e640000000a00 */
[----:B-1----:R-:W-:-:S05]  /*0690*/  IMAD.WIDE R4, R2, 0x4, R4 ;  /* 0x0000000402047825 */ /* 0x002fca00078e0204 */
[----:B------:R-:W-:Y:S01]  /*06a0*/  STG.E desc[UR10][R4.64], RZ ;  /* 0x000000ff04007986 */ /* 0x000fe2000c10190a */
[----:B------:R-:W-:Y:S05]  /*06b0*/  EXIT ;  /* 0x000000000000794d */ /* 0x000fea0003800000 */
        .weak           $__internal_1_$__cuda_sm20_rcp_rn_f32_slowpath
        .type           $__internal_1_$__cuda_sm20_rcp_rn_f32_slowpath,@function
        .size           $__internal_1_$__cuda_sm20_rcp_rn_f32_slowpath,(.L_x_96 - $__internal_1_$__cuda_sm20_rcp_rn_f32_slowpath)
$__internal_1_$__cuda_sm20_rcp_rn_f32_slowpath:
[----:B------:R-:W-:-:S05]  /*06c0*/  IMAD.SHL.U32 R0, R6, 0x2, RZ ;  /* 0x0000000206007824 */ /* 0x000fca00078e00ff */
[----:B------:R-:W-:Y:S02]  /*06d0*/  SHF.R.U32.HI R7, RZ, 0x18, R0 ;  /* 0x00000018ff077819 */ /* 0x000fe40000011600 */
[----:B------:R-:W-:Y:S02]  /*06e0*/  MOV R0, R6 ;  /* 0x0000000600007202 */ /* 0x000fe40000000f00 */
[----:B------:R-:W-:-:S13]  /*06f0*/  ISETP.NE.U32.AND P0, PT, R7, RZ, PT ;  /* 0x000000ff0700720c */ /* 0x000fda0003f05070 */
[----:B------:R-:W-:Y:S05]  /*0700*/  @P0 BRA `(.L_x_45) ;  /* 0x00000000002c0947 */ /* 0x000fea0003800000 */
[----:B------:R-:W-:-:S05]  /*0710*/  IMAD.SHL.U32 R7, R0, 0x2, RZ ;  /* 0x0000000200077824 */ /* 0x000fca00078e00ff */
[----:B------:R-:W-:-:S13]  /*0720*/  ISETP.NE.AND P0, PT, R7, RZ, PT ;  /* 0x000000ff0700720c */ /* 0x000fda0003f05270 */
[----:B------:R2:W3:Y:S01]  /*0730*/  @!P0 MUFU.RCP R7, R0 ;  /* 0x0000000000078308 */ /* 0x0004e20000001000 */
[----:B------:R-:W-:Y:S05]  /*0740*/  @!P0 BRA `(.L_x_46) ;  /* 0x0000000000a48947 */ /* 0x000fea0003800000 */
[----:B------:R-:W-:-:S04]  /*0750*/  FFMA R9, R0, 1.84467440737095516160e+19, RZ ;  /* 0x5f80000000097823 */ /* 0x000fc800000000ff */
[----:B--2---:R-:W3:Y:S02]  /*0760*/  MUFU.RCP R0, R9 ;  /* 0x0000000900007308 */ /* 0x004ee40000001000 */
[----:B---3--:R-:W-:-:S04]  /*0770*/  FFMA R7, R9, R0, -1 ;  /* 0xbf80000009077423 */ /* 0x008fc80000000000 */
[----:B------:R-:W-:-:S04]  /*0780*/  FADD.FTZ R7, -R7, -RZ ;  /* 0x800000ff07077221 */ /* 0x000fc80000010100 */
[----:B------:R-:W-:-:S04]  /*0790*/  FFMA R0, R0, R7, R0 ;  /* 0x0000000700007223 */ /* 0x000fc80000000000 */
[----:B------:R-:W-:Y:S01]  /*07a0*/  FFMA R7, R0, 1.84467440737095516160e+19, RZ ;  /* 0x5f80000000077823 */ /* 0x000fe200000000ff */
[----:B------:R-:W-:Y:S06]  /*07b0*/  BRA `(.L_x_46) ;  /* 0x0000000000887947 */ /* 0x000fec0003800000 */
.L_x_45:
[----:B------:R-:W-:-:S05]  /*07c0*/  VIADD R9, R7, 0xffffff03 ;  /* 0xffffff0307097836 */ /* 0x000fca0000000000 */
[----:B------:R-:W-:-:S13]  /*07d0*/  ISETP.GT.U32.AND P0, PT, R9, 0x1, PT ;  /* 0x000000010900780c */ /* 0x000fda0003f04070 */
[----:B------:R-:W-:Y:S05]  /*07e0*/  @P0 BRA `(.L_x_47) ;  /* 0x0000000000780947 */ /* 0x000fea0003800000 */
[----:B------:R-:W-:Y:S01]  /*07f0*/  LOP3.LUT R10, R0, 0x7fffff, RZ, 0xc0, !PT ;  /* 0x007fffff000a7812 */ /* 0x000fe200078ec0ff */
[----:B------:R-:W-:Y:S01]  /*0800*/  IMAD.MOV.U32 R14, RZ, RZ, 0x3 ;  /* 0x00000003ff0e7424 */ /* 0x000fe200078e00ff */
[----:B------:R-:W-:Y:S02]  /*0810*/  IADD3 R7, PT, PT, R7, -0xfc, RZ ;  /* 0xffffff0407077810 */ /* 0x000fe40007ffe0ff */
[----:B------:R-:W-:Y:S02]  /*0820*/  LOP3.LUT R10, R10, 0x3f800000, RZ, 0xfc, !PT ;  /* 0x3f8000000a0a7812 */ /* 0x000fe400078efcff */
[----:B------:R-:W-:Y:S02]  /*0830*/  SHF.L.U32 R15, R14, R9, RZ ;  /* 0x000000090e0f7219 */ /* 0x000fe400000006ff */
[----:B------:R-:W0:Y:S02]  /*0840*/  MUFU.RCP R11, R10 ;  /* 0x0000000a000b7308 */ /* 0x000e240000001000 */
[----:B0-----:R-:W-:-:S04]  /*0850*/  FFMA R12, R10, R11, -1 ;  /* 0xbf8000000a0c7423 */ /* 0x001fc8000000000b */
[----:B------:R-:W-:-:S04]  /*0860*/  FADD.FTZ R12, -R12, -RZ ;  /* 0x800000ff0c0c7221 */ /* 0x000fc80000010100 */
[CCC-:B------:R-:W-:Y:S01]  /*0870*/  FFMA.RM R13, R11.reuse, R12.reuse, R11.reuse ;  /* 0x0000000c0b0d7223 */ /* 0x1c0fe2000000400b */
[----:B------:R-:W-:-:S04]  /*0880*/  FFMA.RP R12, R11, R12, R11 ;  /* 0x0000000c0b0c7223 */ /* 0x000fc8000000800b */
[C---:B------:R-:W-:Y:S02]  /*0890*/  LOP3.LUT R11, R13.reuse, 0x7fffff, RZ, 0xc0, !PT ;  /* 0x007fffff0d0b7812 */ /* 0x040fe400078ec0ff */
[----:B------:R-:W-:Y:S02]  /*08a0*/  FSETP.NEU.FTZ.AND P0, PT, R13, R12, PT ;  /* 0x0000000c0d00720b */ /* 0x000fe40003f1d000 */
[----:B------:R-:W-:Y:S02]  /*08b0*/  LOP3.LUT R12, R11, 0x800000, RZ, 0xfc, !PT ;  /* 0x008000000b0c7812 */ /* 0x000fe400078efcff */
[----:B------:R-:W-:Y:S02]  /*08c0*/  SEL R11, RZ, 0xffffffff, !P0 ;  /* 0xffffffffff0b7807 */ /* 0x000fe40004000000 */
[----:B------:R-:W-:Y:S02]  /*08d0*/  LOP3.LUT R10, R15, R12, RZ, 0xc0, !PT ;  /* 0x0000000c0f0a7212 */ /* 0x000fe400078ec0ff */
[----:B------:R-:W-:Y:S01]  /*08e0*/  SHF.R.U32.HI R7, RZ, R7, R12 ;  /* 0x00000007ff077219 */ /* 0x000fe2000001160c */
[----:B------:R-:W-:Y:S01]  /*08f0*/  IMAD.MOV R11, RZ, RZ, -R11 ;  /* 0x000000ffff0b7224 */ /* 0x000fe200078e0a0b */
[----:B------:R-:W-:-:S04]  /*0900*/  SHF.R.U32.HI R10, RZ, R9, R10 ;  /* 0x00000009ff0a7219 */ /* 0x000fc8000001160a */
[----:B------:R-:W-:Y:S02]  /*0910*/  LOP3.LUT P1, RZ, R11, R9, R12, 0xf8, !PT ;  /* 0x000000090bff7212 */ /* 0x000fe4000782f80c */
[C---:B------:R-:W-:Y:S02]  /*0920*/  LOP3.LUT P0, RZ, R10.reuse, 0x1, RZ, 0xc0, !PT ;  /* 0x000000010aff7812 */ /* 0x040fe4000780c0ff */
[----:B------:R-:W-:-:S04]  /*0930*/  LOP3.LUT P2, RZ, R10, 0x2, RZ, 0xc0, !PT ;  /* 0x000000020aff7812 */ /* 0x000fc8000784c0ff */
[----:B------:R-:W-:Y:S02]  /*0940*/  PLOP3.LUT P0, PT, P0, P1, P2, 0xe0, 0x0 ;  /* 0x000000000000781c */ /* 0x000fe40000703c20 */
[----:B------:R-:W-:Y:S02]  /*0950*/  LOP3.LUT P1, RZ, R0, 0x7fffff, RZ, 0xc0, !PT ;  /* 0x007fffff00ff7812 */ /* 0x000fe4000782c0ff */
[----:B------:R-:W-:-:S05]  /*0960*/  SEL R9, RZ, 0x1, !P0 ;  /* 0x00000001ff097807 */ /* 0x000fca0004000000 */
[----:B------:R-:W-:-:S05]  /*0970*/  IMAD.MOV R9, RZ, RZ, -R9 ;  /* 0x000000ffff097224 */ /* 0x000fca00078e0a09 */
[----:B------:R-:W-:-:S13]  /*0980*/  ISETP.GE.AND P0, PT, R9, RZ, PT ;  /* 0x000000ff0900720c */ /* 0x000fda0003f06270 */
[----:B------:R-:W-:-:S04]  /*0990*/  @!P0 VIADD R7, R7, 0x1 ;  /* 0x0000000107078836 */ /* 0x000fc80000000000 */
[----:B------:R-:W-:-:S05]  /*09a0*/  @!P1 IMAD.SHL.U32 R7, R7, 0x2, RZ ;  /* 0x0000000207079824 */ /* 0x000fca00078e00ff */
[----:B------:R-:W-:Y:S01]  /*09b0*/  LOP3.LUT R7, R7, 0x80000000, R0, 0xf8, !PT ;  /* 0x8000000007077812 */ /* 0x000fe200078ef800 */
[----:B------:R-:W-:Y:S06]  /*09c0*/  BRA `(.L_x_46) ;  /* 0x0000000000047947 */ /* 0x000fec0003800000 */
.L_x_47:
[----:B------:R0:W1:Y:S02]  /*09d0*/  MUFU.RCP R7, R0 ;  /* 0x0000000000077308 */ /* 0x0000640000001000 */
.L_x_46:
[----:B------:R-:W-:-:S04]  /*09e0*/  IMAD.MOV.U32 R9, RZ, RZ, 0x0 ;  /* 0x00000000ff097424 */ /* 0x000fc800078e00ff */
[----:B0123--:R-:W-:Y:S05]  /*09f0*/  RET.REL.NODEC R8 `(_Z17MaxPool_bp_kernalPfS_S_iii) ;  /* 0xfffffff408807950 */ /* 0x00ffea0003c3ffff */
.L_x_48:
        /* <DEDUP_REMOVED lines=16> */
.L_x_96:


//--------------------- .text._Z23MaxPool_groupKernel_newPfS_iii --------------------------
	.section	.text._Z23MaxPool_groupKernel_newPfS_iii,"ax",@progbits
	.align	128
        .global         _Z23MaxPool_groupKernel_newPfS_iii
        .type           _Z23MaxPool_groupKernel_newPfS_iii,@function
        .size           _Z23MaxPool_groupKernel_newPfS_iii,(.L_x_104 - _Z23MaxPool_groupKernel_newPfS_iii)
        .other          _Z23MaxPool_groupKernel_newPfS_iii,@"STO_CUDA_ENTRY STV_DEFAULT"
_Z23MaxPool_groupKernel_newPfS_iii:
.text._Z23MaxPool_groupKernel_newPfS_iii:
[----:B------:R-:W-:Y:S01]  /*0000*/  LDC R1, c[0x0][0x37c] ;  /* 0x0000df00ff017b82 */ /* 0x000fe20000000800 */
[----:B------:R-:W0:Y:S07]  /*0010*/  S2R R9, SR_CTAID.Y ;  /* 0x0000000000097919 */ /* 0x000e2e0000002600 */
[----:B------:R-:W1:Y:S01]  /*0020*/  S2UR UR4, SR_CTAID.Z ;  /* 0x00000000000479c3 */ /* 0x000e620000002700 */
[----:B------:R-:W1:Y:S01]  /*0030*/  LDCU UR5, c[0x0][0x398] ;  /* 0x00007300ff0577ac */ /* 0x000e620008000800 */
[----:B------:R-:W0:Y:S01]  /*0040*/  S2R R10, SR_TID.Y ;  /* 0x00000000000a7919 */ /* 0x000e220000002200 */
[----:B------:R-:W2:Y:S01]  /*0050*/  LDCU.64 UR8, c[0x0][0x358] ;  /* 0x00006b00ff0877ac */ /* 0x000ea20008000a00 */
[----:B------:R-:W3:Y:S04]  /*0060*/  S2R R0, SR_CTAID.X ;  /* 0x0000000000007919 */ /* 0x000ee80000002500 */
[----:B------:R-:W4:Y:S01]  /*0070*/  LDC.64 R2, c[0x0][0x390] ;  /* 0x0000e400ff027b82 */ /* 0x000f220000000a00 */
[----:B------:R-:W3:Y:S01]  /*0080*/  S2R R13, SR_TID.X ;  /* 0x00000000000d7919 */ /* 0x000ee20000002100 */
        /* <DEDUP_REMOVED lines=10> */
[----:B------:R-:W2:Y:S01]  /*0130*/  LDG.E R4, desc[UR8][R4.64] ;  /* 0x0000000804047981 */ /* 0x000ea2000c1e1900 */
[----:B------:R-:W0:Y:S01]  /*0140*/  S2UR UR6, SR_CgaCtaId ;  /* 0x00000000000679c3 */ /* 0x000e220000008800 */
[----:B------:R-:W-:Y:S01]  /*0150*/  UMOV UR5, 0x400 ;  /* 0x0000040000057882 */ /* 0x000fe20000000000 */
[----:B------:R-:W-:Y:S01]  /*0160*/  LOP3.LUT P0, RZ, R10, R13, RZ, 0xfc, !PT ;  /* 0x0000000d0aff7212 */ /* 0x000fe2000780fcff */
[----:B0-----:R-:W-:-:S06]  /*0170*/  ULEA UR5, UR6, UR5, 0x18 ;  /* 0x0000000506057291 */ /* 0x001fcc000f8ec0ff */
[----:B------:R-:W-:-:S05]  /*0180*/  LEA R2, R10, UR5, 0x7 ;  /* 0x000000050a027c11 */ /* 0x000fca000f8e38ff */
[----:B------:R-:W-:-:S04]  /*0190*/  IMAD R2, R13, 0x40, R2 ;  /* 0x000000400d027824 */ /* 0x000fc800078e0202 */
[----:B------:R-:W-:-:S05]  /*01a0*/  IMAD R11, R7, 0x4, R2 ;  /* 0x00000004070b7824 */ /* 0x000fca00078e0202 */
[----:B--2---:R0:W-:Y:S01]  /*01b0*/  STS [R11], R4 ;  /* 0x000000040b007388 */ /* 0x0041e20000000800 */
[----:B------:R-:W-:Y:S06]  /*01c0*/  BAR.SYNC.DEFER_BLOCKING 0x0 ;  /* 0x0000000000007b1d */ /* 0x000fec0000010000 */
[----:B------:R-:W-:Y:S05]  /*01d0*/  @P0 EXIT ;  /* 0x000000000000094d */ /* 0x000fea0003800000 */
[----:B------:R-:W-:Y:S01]  /*01e0*/  LEA R2, R7, UR5, 0x2 ;  /* 0x0000000507027c11 */ /* 0x000fe2000f8e10ff */
[----:B0-----:R-:W-:Y:S01]  /*01f0*/  LDS R11, [R11] ;  /* 0x000000000b0b7984 */ /* 0x001fe20000000800 */
[----:B------:R-:W0:Y:S01]  /*0200*/  LDC.64 R4, c[0x0][0x388] ;  /* 0x0000e200ff047b82 */ /* 0x000e220000000a00 */
[----:B------:R-:W-:Y:S02]  /*0210*/  SHF.R.S32.HI R19, RZ, 0x1f, R6 ;  /* 0x0000001fff137819 */ /* 0x000fe40000011406 */
[----:B------:R-:W1:Y:S01]  /*0220*/  LDS R8, [R2] ;  /* 0x0000000002087984 */ /* 0x000e620000000800 */
[----:B------:R-:W-:Y:S02]  /*0230*/  LEA.HI R3, R3, R3, RZ, 0x1 ;  /* 0x0000000303037211 */ /* 0x000fe400078f08ff */
[----:B------:R-:W-:Y:S01]  /*0240*/  LEA.HI R19, R19, R6, RZ, 0x2 ;  /* 0x0000000613137211 */ /* 0x000fe200078f10ff */
[----:B------:R-:W2:Y:S01]  /*0250*/  LDS R13, [R2+0x40] ;  /* 0x00004000020d7984 */ /* 0x000ea20000000800 */
[----:B------:R-:W-:-:S02]  /*0260*/  SHF.R.S32.HI R3, RZ, 0x1, R3 ;  /* 0x00000001ff037819 */ /* 0x000fc40000011403 */
[----:B------:R-:W-:Y:S01]  /*0270*/  SHF.R.S32.HI R19, RZ, 0x2, R19 ;  /* 0x00000002ff137819 */ /* 0x000fe20000011413 */
[----:B------:R-:W3:Y:S02]  /*0280*/  LDS R15, [R2+0x80] ;  /* 0x00008000020f7984 */ /* 0x000ee40000000800 */
[----:B------:R-:W-:Y:S02]  /*0290*/  IMAD R3, R3, R9, R0 ;  /* 0x0000000903037224 */ /* 0x000fe400078e0200 */
[----:B------:R4:W5:Y:S02]  /*02a0*/  LDS R17, [R2+0xc0] ;  /* 0x0000c00002117984 */ /* 0x0009640000000800 */
[----:B----4-:R-:W-:-:S04]  /*02b0*/  VIADD R2, R7, UR4 ;  /* 0x0000000407027c36 */ /* 0x010fc80008000000 */
[----:B------:R-:W-:-:S04]  /*02c0*/  IMAD R3, R19, R2, R3 ;  /* 0x0000000213037224 */ /* 0x000fc800078e0203 */
[----:B0-----:R-:W-:Y:S01]  /*02d0*/  IMAD.WIDE R4, R3, 0x4, R4 ;  /* 0x0000000403047825 */ /* 0x001fe200078e0204 */
[----:B-1----:R-:W-:-:S04]  /*02e0*/  FSETP.GT.AND P0, PT, R11, R8, PT ;  /* 0x000000080b00720b */ /* 0x002fc80003f04000 */
[----:B------:R-:W-:-:S04]  /*02f0*/  FSEL R8, R11, R8, P0 ;  /* 0x000000080b087208 */ /* 0x000fc80000000000 */
[----:B--2---:R-:W-:-:S04]  /*0300*/  FSETP.GT.AND P0, PT, R8, R13, PT ;  /* 0x0000000d0800720b */ /* 0x004fc80003f04000 */
[----:B------:R-:W-:-:S04]  /*0310*/  FSEL R8, R8, R13, P0 ;  /* 0x0000000d08087208 */ /* 0x000fc80000000000 */
[----:B---3--:R-:W-:-:S04]  /*0320*/  FSETP.GT.AND P0, PT, R8, R15, PT ;  /* 0x0000000f0800720b */ /* 0x008fc80003f04000 */
[----:B------:R-:W-:-:S04]  /*0330*/  FSEL R8, R8, R15, P0 ;  /* 0x0000000f08087208 */ /* 0x000fc80000000000 */
[----:B-----5:R-:W-:-:S04]  /*0340*/  FSETP.GT.AND P0, PT, R8, R17, PT ;  /* 0x000000110800720b */ /* 0x020fc80003f04000 */
[----:B------:R-:W-:-:S05]  /*0350*/  FSEL R17, R8, R17, P0 ;  /* 0x0000001108117208 */ /* 0x000fca0000000000 */
[----:B------:R-:W-:Y:S01]  /*0360*/  STG.E desc[UR8][R4.64], R17 ;  /* 0x0000001104007986 */ /* 0x000fe2000c101908 */
[----:B------:R-:W-:Y:S05]  /*0370*/  EXIT ;  /* 0x000000000000794d */ /* 0x000fea0003800000 */
.L_x_49:
        /* <DEDUP_REMOVED lines=16> */
.L_x_104:


//--------------------- .text._Z11Conv2D_biasPfS_S_iiib --------------------------
	.section	.text._Z11Conv2D_biasPfS_S_iiib,"ax",@progbits
	.align	128
        .global         _Z11Conv2D_biasPfS_S_iiib
        .type           _Z11Conv2D_biasPfS_S_iiib,@function
        .size           _Z11Conv2D_biasPfS_S_iiib,(.L_x_105 - _Z11Conv2D_biasPfS_S_iiib)
        .other          _Z11Conv2D_biasPfS_S_iiib,@"STO_CUDA_ENTRY STV_DEFAULT"
_Z11Conv2D_biasPfS_S_iiib:
.text._Z11Conv2D_biasPfS_S_iiib:
[----:B------:R-:W-:Y:S01]  /*0000*/  LDC R1, c[0x0][0x37c] ;  /* 0x0000df00ff017b82 */ /* 0x000fe20000000800 */
[----:B------:R-:W0:Y:S01]  /*0010*/  LDCU.U8 UR4, c[0x0][0x3a4] ;  /* 0x00007480ff0477ac */ /* 0x000e220008000000 */
[----:B------:R-:W1:Y:S01]  /*0020*/  S2R R9, SR_TID.Y ;  /* 0x0000000000097919 */ /* 0x000e620000002200 */
[----:B------:R-:W-:Y:S01]  /*0030*/  BSSY.RECONVERGENT B0, `(.L_x_50) ;  /* 0x000001a000007945 */ /* 0x000fe20003800200 */
[----:B------:R-:W2:Y:S01]  /*0040*/  LDCU.64 UR6, c[0x0][0x358] ;  /* 0x00006b00ff0677ac */ /* 0x000ea20008000a00 */
[----:B------:R-:W3:Y:S01]  /*0050*/  S2R R6, SR_TID.X ;  /* 0x0000000000067919 */ /* 0x000ee20000002100 */
[----:B------:R-:W4:Y:S01]  /*0060*/  S2R R0, SR_CTAID.X ;  /* 0x0000000000007919 */ /* 0x000f220000002500 */
[----:B0-----:R-:W-:-:S04]  /*0070*/  UPRMT UR4, UR4, 0x8880, URZ ;  /* 0x0000888004047896 */ /* 0x001fc800080000ff */
[----:B------:R-:W-:-:S09]  /*0080*/  UISETP.NE.AND UP0, UPT, UR4, URZ, UPT ;  /* 0x000000ff0400728c */ /* 0x000fd2000bf05270 */
[----:B--2---:R-:W-:Y:S05]  /*0090*/  BRA.U !UP0, `(.L_x_51) ;  /* 0x00000001082c7547 */ /* 0x004fea000b800000 */
[----:B------:R-:W0:Y:S01]  /*00a0*/  LDCU.64 UR4, c[0x0][0x398] ;  /* 0x00007300ff0477ac */ /* 0x000e220008000a00 */
[----:B------:R-:W2:Y:S01]  /*00b0*/  LDC.64 R4, c[0x0][0x388] ;  /* 0x0000e200ff047b82 */ /* 0x000ea20000000a00 */
[----:B0-----:R-:W-:Y:S02]  /*00c0*/  MOV R8, UR4 ;  /* 0x0000000400087c02 */ /* 0x001fe40008000f00 */
[----:B------:R-:W-:-:S03]  /*00d0*/  MOV R3, UR5 ;  /* 0x0000000500037c02 */ /* 0x000fc60008000f00 */
[----:B-1--4-:R-:W-:-:S04]  /*00e0*/  IMAD R2, R0, R8, R9 ;  /* 0x0000000800027224 */ /* 0x012fc800078e0209 */
[----:B---3--:R-:W-:-:S04]  /*00f0*/  IMAD R7, R2, R3, R6 ;  /* 0x0000000302077224 */ /* 0x008fc800078e0206 */
[----:B--2---:R-:W-:-:S06]  /*0100*/  IMAD.WIDE R4, R7, 0x4, R4 ;  /* 0x0000000407047825 */ /* 0x004fcc00078e0204 */
[----:B------:R-:W2:Y:S01]  /*0110*/  LDG.E R4, desc[UR6][R4.64] ;  /* 0x0000000604047981 */ /* 0x000ea2000c1e1900 */
[----:B------:R-:W-:Y:S01]  /*0120*/  HFMA2 R2, -RZ, RZ, 0, 0 ;  /* 0x00000000ff027431 */ /* 0x000fe200000001ff */
[----:B--2---:R-:W-:-:S13]  /*0130*/  FSETP.NEU.AND P0, PT, R4, RZ, PT ;  /* 0x000000ff0400720b */ /* 0x004fda0003f0d000 */
[----:B------:R-:W-:Y:S05]  /*0140*/  @!P0 BRA `(.L_x_52) ;  /* 0x0000000000208947 */ /* 0x000fea0003800000 */
.L_x_51:
[----:B------:R-:W0:Y:S01]  /*0150*/  LDCU.64 UR4, c[0x0][0x398] ;  /* 0x00007300ff0477ac */ /* 0x000e220008000a00 */
[----:B------:R-:W2:Y:S01]  /*0160*/  LDC.64 R4, c[0x0][0x380] ;  /* 0x0000e000ff047b82 */ /* 0x000ea20000000a00 */
[----:B0-----:R-:W-:Y:S02]  /*0170*/  MOV R8, UR4 ;  /* 0x0000000400087c02 */ /* 0x001fe40008000f00 */
[----:B------:R-:W-:-:S03]  /*0180*/  MOV R3, UR5 ;  /* 0x0000000500037c02 */ /* 0x000fc60008000f00 */
[----:B-1--4-:R-:W-:-:S04]  /*0190*/  IMAD R2, R0, R8, R9 ;  /* 0x0000000800027224 */ /* 0x012fc800078e0209 */
[----:B---3--:R-:W-:-:S04]  /*01a0*/  IMAD R7, R2, R3, R6 ;  /* 0x0000000302077224 */ /* 0x008fc800078e0206 */
[----:B--2---:R-:W-:-:S05]  /*01b0*/  IMAD.WIDE R4, R7, 0x4, R4 ;  /* 0x0000000407047825 */ /* 0x004fca00078e0204 */
[----:B------:R0:W5:Y:S02]  /*01c0*/  LDG.E R2, desc[UR6][R4.64] ;  /* 0x0000000604027981 */ /* 0x000164000c1e1900 */
.L_x_52:
[----:B------:R-:W-:Y:S05]  /*01d0*/  BSYNC.RECONVERGENT B0 ;  /* 0x0000000000007941 */ /* 0x000fea0003800200 */
.L_x_50:
[----:B0-----:R-:W0:Y:S01]  /*01e0*/  S2R R4, SR_CgaCtaId ;  /* 0x0000000000047919 */ /* 0x001e220000008800 */
[----:B------:R-:W-:Y:S02]  /*01f0*/  MOV R25, 0x400 ;  /* 0x0000040000197802 */ /* 0x000fe40000000f00 */
[----:B------:R-:W-:Y:S02]  /*0200*/  LOP3.LUT P0, RZ, R6, R9, RZ, 0xfc, !PT ;  /* 0x0000000906ff7212 */ /* 0x000fe4000780fcff */
[----:B0-----:R-:W-:-:S05]  /*0210*/  LEA R25, R4, R25, 0x18 ;  /* 0x0000001904197211 */ /* 0x001fca00078ec0ff */
[----:B------:R-:W-:-:S05]  /*0220*/  IMAD R4, R9, 0x70, R25 ;  /* 0x0000007009047824 */ /* 0x000fca00078e0219 */
[----:B------:R-:W-:-:S05]  /*0230*/  LEA R5, R6, R4, 0x2 ;  /* 0x0000000406057211 */ /* 0x000fca00078e10ff */
[----:B-----5:R0:W-:Y:S01]  /*0240*/  STS [R5], R2 ;  /* 0x0000000205007388 */ /* 0x0201e20000000800 */
[----:B------:R-:W-:Y:S06]  /*0250*/  BAR.SYNC.DEFER_BLOCKING 0x0 ;  /* 0x0000000000007b1d */ /* 0x000fec0000010000 */
[----:B------:R-:W-:Y:S05]  /*0260*/  @P0 EXIT ;  /* 0x000000000000094d */ /* 0x000fea0003800000 */
[----:B0-----:R-:W-:Y:S01]  /*0270*/  VIMNMX R2, PT, PT, R8, R3, PT ;  /* 0x0000000308027248 */ /* 0x001fe20003fe0100 */
[----:B------:R-:W-:Y:S01]  /*0280*/  BSSY.RECONVERGENT B0, `(.L_x_53) ;  /* 0x000005c000007945 */ /* 0x000fe20003800200 */
[----:B------:R-:W-:Y:S02]  /*0290*/  MOV R19, RZ ;  /* 0x000000ff00137202 */ /* 0x000fe40000000f00 */
[----:B------:R-:W-:-:S13]  /*02a0*/  ISETP.GE.AND P0, PT, R2, 0x1, PT ;  /* 0x000000010200780c */ /* 0x000fda0003f06270 */
[----:B------:R-:W-:Y:S05]  /*02b0*/  @!P0 BRA `(.L_x_54) ;  /* 0x0000000400608947 */ /* 0x000fea0003800000 */
[C---:B------:R-:W-:Y:S01]  /*02c0*/  LOP3.LUT R23, R3.reuse, 0xf, RZ, 0xc0, !PT ;  /* 0x0000000f03177812 */ /* 0x040fe200078ec0ff */
[----:B------:R-:W-:Y:S01]  /*02d0*/  HFMA2 R19, -RZ, RZ, 0, 0 ;  /* 0x00000000ff137431 */ /* 0x000fe200000001ff */
[----:B------:R-:W-:Y:S02]  /*02e0*/  LOP3.LUT R22, R3, 0x7, RZ, 0xc0, !PT ;  /* 0x0000000703167812 */ /* 0x000fe400078ec0ff */
[----:B------:R-:W-:Y:S02]  /*02f0*/  IADD3 R2, PT, PT, R23, -0x1, RZ ;  /* 0xffffffff17027810 */ /* 0x000fe40007ffe0ff */
[----:B------:R-:W-:Y:S02]  /*0300*/  IADD3 R4, PT, PT, R22, -0x1, RZ ;  /* 0xffffffff16047810 */ /* 0x000fe40007ffe0ff */
[----:B------:R-:W-:Y:S02]  /*0310*/  ISETP.GE.U32.AND P0, PT, R2, 0x7, PT ;  /* 0x000000070200780c */ /* 0x000fe40003f06070 */
[----:B------:R-:W-:-:S02]  /*0320*/  LOP3.LUT R2, R3, 0x7ffffff0, RZ, 0xc0, !PT ;  /* 0x7ffffff003027812 */ /* 0x000fc400078ec0ff */
[----:B------:R-:W-:Y:S02]  /*0330*/  ISETP.GE.U32.AND P1, PT, R4, 0x3, PT ;  /* 0x000000030400780c */ /* 0x000fe40003f26070 */
[----:B------:R-:W-:Y:S02]  /*0340*/  LOP3.LUT R3, R3, 0x3, RZ, 0xc0, !PT ;  /* 0x0000000303037812 */ /* 0x000fe400078ec0ff */
[----:B------:R-:W-:Y:S02]  /*0350*/  MOV R20, RZ ;  /* 0x000000ff00147202 */ /* 0x000fe40000000f00 */
[----:B------:R-:W-:-:S07]  /*0360*/  IADD3 R21, PT, PT, -R2, RZ, RZ ;  /* 0x000000ff02157210 */ /* 0x000fce0007ffe1ff */
.L_x_62:
[----:B------:R-:W0:Y:S01]  /*0370*/  LDCU UR4, c[0x0][0x39c] ;  /* 0x00007380ff0477ac */ /* 0x000e220008000800 */
[----:B------:R-:W-:Y:S01]  /*0380*/  MOV R13, RZ ;  /* 0x000000ff000d7202 */ /* 0x000fe20000000f00 */
[----:B0-----:R-:W-:-:S09]  /*0390*/  UISETP.GE.U32.AND UP0, UPT, UR4, 0x10, UPT ;  /* 0x000000100400788c */ /* 0x001fd2000bf06070 */
[----:B------:R-:W-:Y:S05]  /*03a0*/  BRA.U !UP0, `(.L_x_55) ;  /* 0x0000000108787547 */ /* 0x000fea000b800000 */
[----:B------:R-:W-:Y:S01]  /*03b0*/  IMAD R26, R20, 0x70, R25 ;  /* 0x00000070141a7824 */ /* 0x000fe200078e0219 */
[----:B------:R-:W-:Y:S01]  /*03c0*/  BSSY.RECONVERGENT B1, `(.L_x_56) ;  /* 0x000001b000017945 */ /* 0x000fe20003800200 */
[----:B------:R-:W-:-:S03]  /*03d0*/  MOV R24, R21 ;  /* 0x0000001500187202 */ /* 0x000fc60000000f00 */
[----:B------:R-:W-:-:S07]  /*03e0*/  IADD3 R26, PT, PT, R26, 0x20, RZ ;  /* 0x000000201a1a7810 */ /* 0x000fce0007ffe0ff */
.L_x_57:
[----:B------:R-:W0:Y:S01]  /*03f0*/  LDS.128 R4, [R26+-0x20] ;  /* 0xffffe0001a047984 */ /* 0x000e220000000c00 */
[----:B------:R-:W-:-:S03]  /*0400*/  IADD3 R24, PT, PT, R24, 0x10, RZ ;  /* 0x0000001018187810 */ /* 0x000fc60007ffe0ff */
[----:B------:R-:W1:Y:S01]  /*0410*/  LDS.128 R8, [R26+-0x10] ;  /* 0xfffff0001a087984 */ /* 0x000e620000000c00 */
[----:B------:R-:W-:-:S03]  /*0420*/  ISETP.NE.AND P2, PT, R24, RZ, PT ;  /* 0x000000ff1800720c */ /* 0x000fc60003f45270 */
[----:B------:R-:W2:Y:S01]  /*0430*/  LDS.128 R12, [R26] ;  /* 0x000000001a0c7984 */ /* 0x000ea20000000c00 */
[----:B0-----:R-:W-:-:S03]  /*0440*/  FADD R4, R4, R19 ;  /* 0x0000001304047221 */ /* 0x001fc60000000000 */
[----:B------:R0:W3:Y:S01]  /*0450*/  LDS.128 R16, [R26+0x10] ;  /* 0x000010001a107984 */ /* 0x0000e20000000c00 */
[----:B------:R-:W-:-:S04]  /*0460*/  FADD R5, R4, R5 ;  /* 0x0000000504057221 */ /* 0x000fc80000000000 */
[----:B------:R-:W-:Y:S01]  /*0470*/  FADD R6, R5, R6 ;  /* 0x0000000605067221 */ /* 0x000fe20000000000 */
[----:B0-----:R-:W-:-:S03]  /*0480*/  IADD3 R26, PT, PT, R26, 0x40, RZ ;  /* 0x000000401a1a7810 */ /* 0x001fc60007ffe0ff */
        /* <DEDUP_REMOVED lines=9> */
[----:B---3--:R-:W-:-:S04]  /*0520*/  FADD R16, R15, R16 ;  /* 0x000000100f107221 */ /* 0x008fc80000000000 */
[----:B------:R-:W-:-:S04]  /*0530*/  FADD R17, R16, R17 ;  /* 0x0000001110117221 */ /* 0x000fc80000000000 */
[----:B------:R-:W-:-:S04]  /*0540*/  FADD R18, R17, R18 ;  /* 0x0000001211127221 */ /* 0x000fc80000000000 */
[----:B------:R-:W-:Y:S01]  /*0550*/  FADD R19, R18, R19 ;  /* 0x0000001312137221 */ /* 0x000fe20000000000 */
[----:B------:R-:W-:Y:S06]  /*0560*/  @P2 BRA `(.L_x_57) ;  /* 0xfffffffc00a02947 */ /* 0x000fec000383ffff */
[----:B------:R-:W-:Y:S05]  /*0570*/  BSYNC.RECONVERGENT B1 ;  /* 0x0000000000017941 */ /* 0x000fea0003800200 */
.L_x_56:
[----:B------:R-:W-:-:S07]  /*0580*/  MOV R13, R2 ;  /* 0x00000002000d7202 */ /* 0x000fce0000000f00 */
.L_x_55:
[----:B------:R-:W-:Y:S01]  /*0590*/  ISETP.NE.AND P2, PT, R23, RZ, PT ;  /* 0x000000ff1700720c */ /* 0x000fe20003f45270 */
[----:B------:R-:W-:-:S12]  /*05a0*/  BSSY.RECONVERGENT B1, `(.L_x_58) ;  /* 0x0000025000017945 */ /* 0x000fd80003800200 */
[----:B------:R-:W-:Y:S05]  /*05b0*/  @!P2 BRA `(.L_x_59) ;  /* 0x00000000008ca947 */ /* 0x000fea0003800000 */
[----:B------:R-:W-:Y:S01]  /*05c0*/  BSSY.RECONVERGENT B2, `(.L_x_60) ;  /* 0x0000010000027945 */ /* 0x000fe20003800200 */
[----:B------:R-:W-:Y:S01]  /*05d0*/  ISETP.NE.AND P2, PT, R22, RZ, PT ;  /* 0x000000ff1600720c */ /* 0x000fe20003f45270 */
[----:B------:R-:W-:Y:S02]  /*05e0*/  IMAD R12, R20, 0x70, R25 ;  /* 0x00000070140c7824 */ /* 0x000fe400078e0219 */
[----:B------:R-:W-:Y:S10]  /*05f0*/  @!P0 BRA `(.L_x_61) ;  /* 0x0000000000308947 */ /* 0x000ff40003800000 */
[C---:B------:R-:W-:Y:S02]  /*0600*/  LEA R14, R13.reuse, R12, 0x2 ;  /* 0x0000000c0d0e7211 */ /* 0x040fe400078e10ff */
        /* <DEDUP_REMOVED lines=11> */
.L_x_61:
[----:B------:R-:W-:Y:S05]  /*06c0*/  BSYNC.RECONVERGENT B2 ;  /* 0x0000000000027941 */ /* 0x000fea0003800200 */
.L_x_60:
[----:B------:R-:W-:Y:S05]  /*06d0*/  @!P2 BRA `(.L_x_59) ;  /* 0x000000000044a947 */ /* 0x000fea0003800000 */
[----:B------:R-:W-:Y:S02]  /*06e0*/  @P1 LEA R4, R13, R12, 0x2 ;  /* 0x0000000c0d041211 */ /* 0x000fe400078e10ff */
[----:B------:R-:W-:Y:S02]  /*06f0*/  ISETP.NE.AND P2, PT, R3, RZ, PT ;  /* 0x000000ff0300720c */ /* 0x000fe40003f45270 */
[----:B------:R-:W-:Y:S02]  /*0700*/  @P1 IADD3 R13, PT, PT, R13, 0x4, RZ ;  /* 0x000000040d0d1810 */ /* 0x000fe40007ffe0ff */
[----:B------:R-:W0:Y:S02]  /*0710*/  @P1 LDS.128 R4, [R4] ;  /* 0x0000000004041984 */ /* 0x000e240000000c00 */
[----:B0-----:R-:W-:-:S04]  /*0720*/  @P1 FADD R8, R19, R4 ;  /* 0x0000000413081221 */ /* 0x001fc80000000000 */
[----:B------:R-:W-:-:S04]  /*0730*/  @P1 FADD R5, R8, R5 ;  /* 0x0000000508051221 */ /* 0x000fc80000000000 */
[----:B------:R-:W-:-:S04]  /*0740*/  @P1 FADD R6, R5, R6 ;  /* 0x0000000605061221 */ /* 0x000fc80000000000 */
[----:B------:R-:W-:Y:S01]  /*0750*/  @P1 FADD R19, R6, R7 ;  /* 0x0000000706131221 */ /* 0x000fe20000000000 */
[----:B------:R-:W-:Y:S06]  /*0760*/  @!P2 BRA `(.L_x_59) ;  /* 0x000000000020a947 */ /* 0x000fec0003800000 */
[----:B------:R-:W-:Y:S02]  /*0770*/  LEA R4, R13, R12, 0x2 ;  /* 0x0000000c0d047211 */ /* 0x000fe400078e10ff */
[----:B------:R-:W-:-:S04]  /*0780*/  ISETP.NE.AND P2, PT, R3, 0x1, PT ;  /* 0x000000010300780c */ /* 0x000fc80003f45270 */
[----:B------:R-:W0:Y:S02]  /*0790*/  LDS.128 R4, [R4] ;  /* 0x0000000004047984 */ /* 0x000e240000000c00 */
[----:B0-----:R-:W-:-:S07]  /*07a0*/  FADD R19, R19, R4 ;  /* 0x0000000413137221 */ /* 0x001fce0000000000 */
[----:B------:R-:W-:Y:S05]  /*07b0*/  @!P2 BRA `(.L_x_59) ;  /* 0x00000000000ca947 */ /* 0x000fea0003800000 */
[----:B------:R-:W-:Y:S01]  /*07c0*/  ISETP.NE.AND P2, PT, R3, 0x2, PT ;  /* 0x000000020300780c */ /* 0x000fe20003f45270 */
[----:B------:R-:W-:-:S12]  /*07d0*/  FADD R19, R19, R5 ;  /* 0x0000000513137221 */ /* 0x000fd80000000000 */
[----:B------:R-:W-:-:S07]  /*07e0*/  @P2 FADD R19, R19, R6 ;  /* 0x0000000613132221 */ /* 0x000fce0000000000 */
.L_x_59:
[----:B------:R-:W-:Y:S05]  /*07f0*/  BSYNC.RECONVERGENT B1 ;  /* 0x0000000000017941 */ /* 0x000fea0003800200 */
.L_x_58:
[----:B------:R-:W0:Y:S01]  /*0800*/  LDCU UR4, c[0x0][0x398] ;  /* 0x00007300ff0477ac */ /* 0x000e220008000800 */
[----:B------:R-:W-:-:S04]  /*0810*/  IADD3 R20, PT, PT, R20, 0x1, RZ ;  /* 0x0000000114147810 */ /* 0x000fc80007ffe0ff */
[----:B0-----:R-:W-:-:S13]  /*0820*/  ISETP.NE.AND P2, PT, R20, UR4, PT ;  /* 0x0000000414007c0c */ /* 0x001fda000bf45270 */
[----:B------:R-:W-:Y:S05]  /*0830*/  @P2 BRA `(.L_x_62) ;  /* 0xfffffff800cc2947 */ /* 0x000fea000383ffff */
.L_x_54:
[----:B------:R-:W-:Y:S05]  /*0840*/  BSYNC.RECONVERGENT B0 ;  /* 0x0000000000007941 */ /* 0x000fea0003800200 */
.L_x_53:
[----:B------:R-:W0:Y:S02]  /*0850*/  LDC.64 R2, c[0x0][0x390] ;  /* 0x0000e400ff027b82 */ /* 0x000e240000000a00 */
[----:B0-----:R-:W-:-:S05]  /*0860*/  IMAD.WIDE.U32 R2, R0, 0x4, R2 ;  /* 0x0000000400027825 */ /* 0x001fca00078e0002 */
[----:B------:R-:W-:Y:S01]  /*0870*/  STG.E desc[UR6][R2.64], R19 ;  /* 0x0000001302007986 */ /* 0x000fe2000c101906 */
[----:B------:R-:W-:Y:S05]  /*0880*/  EXIT ;  /* 0x000000000000794d */ /* 0x000fea0003800000 */
.L_x_63:
        /* <DEDUP_REMOVED lines=15> */
.L_x_105:


//--------------------- .text._Z13Conv2D_weightPfS_S_S_iiib --------------------------
	.section	.text._Z13Conv2D_weightPfS_S_S_iiib,"ax",@progbits
	.align	128
        .global         _Z13Conv2D_weightPfS_S_S_iiib
        .type           _Z13Conv2D_weightPfS_S_S_iiib,@function
        .size           _Z13Conv2D_weightPfS_S_S_iiib,(.L_x_106 - _Z13Conv2D_weightPfS_S_S_iiib)
        .other          _Z13Conv2D_weightPfS_S_S_iiib,@"STO_CUDA_ENTRY STV_DEFAULT"
_Z13Conv2D_weightPfS_S_S_iiib:
.text._Z13Conv2D_weightPfS_S_S_iiib:
[----:B------:R-:W-:Y:S08]  /*0000*/  LDC R1, c[0x0][0x37c] ;  /* 0x0000df00ff017b82 */ /* 0x000ff00000000800 */
[----:B------:R-:W0:Y:S01]  /*0010*/  LDC R6, c[0x0][0x3a8] ;  /* 0x0000ea00ff067b82 */ /* 0x000e220000000800 */
[----:B------:R-:W1:Y:S01]  /*0020*/  S2R R5, SR_CTAID.Z ;  /* 0x0000000000057919 */ /* 0x000e620000002700 */
[----:B------:R-:W2:Y:S01]  /*0030*/  LDCU.U8 UR4, c[0x0][0x3ac] ;  /* 0x00007580ff0477ac */ /* 0x000ea20008000000 */
[----:B------:R-:W-:Y:S01]  /*0040*/  BSSY.RECONVERGENT B0, `(.L_x_64) ;  /* 0x0000036000007945 */ /* 0x000fe20003800200 */
[----:B------:R-:W3:Y:S01]  /*0050*/  S2R R21, SR_CTAID.X ;  /* 0x0000000000157919 */ /* 0x000ee20000002500 */
[----:B------:R-:W4:Y:S01]  /*0060*/  LDCU.64 UR6, c[0x0][0x358] ;  /* 0x00006b00ff0677ac */ /* 0x000f220008000a00 */
[----:B------:R-:W0:Y:S01]  /*0070*/  S2R R20, SR_CTAID.Y ;  /* 0x0000000000147919 */ /* 0x000e220000002600 */
[----:B--2---:R-:W-:Y:S01]  /*0080*/  UPRMT UR4, UR4, 0x8880, URZ ;  /* 0x0000888004047896 */ /* 0x004fe200080000ff */
[----:B0-----:R-:W-:-:S03]  /*0090*/  IABS R4, R6 ;  /* 0x0000000600047213 */ /* 0x001fc60000000000 */
[----:B------:R-:W-:Y:S01]  /*00a0*/  UISETP.NE.AND UP0, UPT, UR4, URZ, UPT ;  /* 0x000000ff0400728c */ /* 0x000fe2000bf05270 */
[----:B------:R-:W0:Y:S01]  /*00b0*/  I2F.RP R0, R4 ;  /* 0x0000000400007306 */ /* 0x000e220000209400 */
[----:B-1----:R-:W-:-:S07]  /*00c0*/  IABS R8, R5 ;  /* 0x0000000500087213 */ /* 0x002fce0000000000 */
[----:B0-----:R-:W0:Y:S02]  /*00d0*/  MUFU.RCP R0, R0 ;  /* 0x0000000000007308 */ /* 0x001e240000001000 */
[----:B0-----:R-:W-:-:S06]  /*00e0*/  IADD3 R2, PT, PT, R0, 0xffffffe, RZ ;  /* 0x0ffffffe00027810 */ /* 0x001fcc0007ffe0ff */
[----:B------:R0:W1:Y:S02]  /*00f0*/  F2I.FTZ.U32.TRUNC.NTZ R3, R2 ;  /* 0x0000000200037305 */ /* 0x000064000021f000 */
[----:B0-----:R-:W-:Y:S01]  /*0100*/  HFMA2 R2, -RZ, RZ, 0, 0 ;  /* 0x00000000ff027431 */ /* 0x001fe200000001ff */
[----:B-1----:R-:W-:-:S05]  /*0110*/  IADD3 R7, PT, PT, RZ, -R3, RZ ;  /* 0x80000003ff077210 */ /* 0x002fca0007ffe0ff */
[----:B------:R-:W-:-:S04]  /*0120*/  IMAD R7, R7, R4, RZ ;  /* 0x0000000407077224 */ /* 0x000fc800078e02ff */
[----:B------:R-:W-:Y:S01]  /*0130*/  IMAD.HI.U32 R3, R3, R7, R2 ;  /* 0x0000000703037227 */ /* 0x000fe200078e0002 */
[----:B------:R-:W-:Y:S02]  /*0140*/  MOV R7, R8 ;  /* 0x0000000800077202 */ /* 0x000fe40000000f00 */
[----:B------:R-:W-:-:S03]  /*0150*/  LOP3.LUT R2, R5, R6, RZ, 0x3c, !PT ;  /* 0x0000000605027212 */ /* 0x000fc600078e3cff */
[----:B------:R-:W-:Y:S01]  /*0160*/  IMAD.HI.U32 R0, R3, R7, RZ ;  /* 0x0000000703007227 */ /* 0x000fe200078e00ff */
[----:B------:R-:W-:Y:S02]  /*0170*/  ISETP.GE.AND P1, PT, R2, RZ, PT ;  /* 0x000000ff0200720c */ /* 0x000fe40003f26270 */
[----:B------:R-:W0:Y:S01]  /*0180*/  S2R R2, SR_TID.X ;  /* 0x0000000000027919 */ /* 0x000e220000002100 */
[----:B------:R-:W-:-:S04]  /*0190*/  IMAD.MOV R3, RZ, RZ, -R0 ;  /* 0x000000ffff037224 */ /* 0x000fc800078e0a00 */
[----:B------:R-:W-:-:S05]  /*01a0*/  IMAD R3, R4, R3, R7 ;  /* 0x0000000304037224 */ /* 0x000fca00078e0207 */
[----:B------:R-:W-:-:S13]  /*01b0*/  ISETP.GT.U32.AND P2, PT, R4, R3, PT ;  /* 0x000000030400720c */ /* 0x000fda0003f44070 */
[-C--:B------:R-:W-:Y:S02]  /*01c0*/  @!P2 IADD3 R3, PT, PT, R3, -R4.reuse, RZ ;  /* 0x800000040303a210 */ /* 0x080fe40007ffe0ff */
[----:B------:R-:W-:Y:S02]  /*01d0*/  @!P2 IADD3 R0, PT, PT, R0, 0x1, RZ ;  /* 0x000000010000a810 */ /* 0x000fe40007ffe0ff */
[----:B------:R-:W-:Y:S02]  /*01e0*/  ISETP.GE.U32.AND P0, PT, R3, R4, PT ;  /* 0x000000040300720c */ /* 0x000fe40003f06070 */
[----:B------:R-:W-:Y:S01]  /*01f0*/  ISETP.NE.AND P2, PT, R6, RZ, PT ;  /* 0x000000ff0600720c */ /* 0x000fe20003f45270 */
[----:B------:R-:W1:Y:S10]  /*0200*/  S2R R4, SR_TID.Y ;  /* 0x0000000000047919 */ /* 0x000e740000002200 */
[----:B------:R-:W-:-:S05]  /*0210*/  @P0 IADD3 R0, PT, PT, R0, 0x1, RZ ;  /* 0x0000000100000810 */ /* 0x000fca0007ffe0ff */
[----:B------:R-:W-:Y:S01]  /*0220*/  @!P1 IMAD.MOV R0, RZ, RZ, -R0 ;  /* 0x000000ffff009224 */ /* 0x000fe200078e0a00 */
[----:B------:R-:W-:-:S04]  /*0230*/  @!P2 LOP3.LUT R0, RZ, R6, RZ, 0x33, !PT ;  /* 0x00000006ff00a212 */ /* 0x000fc800078e33ff */
[----:B------:R-:W-:-:S05]  /*0240*/  IADD3 R3, PT, PT, -R0, RZ, RZ ;  /* 0x000000ff00037210 */ /* 0x000fca0007ffe1ff */
[----:B------:R-:W-:Y:S01]  /*0250*/  IMAD R3, R6, R3, R5 ;  /* 0x0000000306037224 */ /* 0x000fe200078e0205 */
[----:B0--34-:R-:W-:Y:S06]  /*0260*/  BRA.U !UP0, `(.L_x_65) ;  /* 0x00000001082c7547 */ /* 0x019fec000b800000 */
[----:B------:R-:W0:Y:S01]  /*0270*/  LDCU.64 UR4, c[0x0][0x3a0] ;  /* 0x00007400ff0477ac */ /* 0x000e220008000a00 */
[----:B------:R-:W2:Y:S01]  /*0280*/  LDC.64 R6, c[0x0][0x390] ;  /* 0x0000e400ff067b82 */ /* 0x000ea20000000a00 */
[----:B0-----:R-:W-:Y:S02]  /*0290*/  MOV R5, UR4 ;  /* 0x0000000400057c02 */ /* 0x001fe40008000f00 */
[----:B------:R-:W-:-:S03]  /*02a0*/  MOV R23, UR5 ;  /* 0x0000000500177c02 */ /* 0x000fc60008000f00 */
[----:B-1----:R-:W-:-:S04]  /*02b0*/  IMAD R8, R0, R5, R4 ;  /* 0x0000000500087224 */ /* 0x002fc800078e0204 */
[----:B------:R-:W-:-:S04]  /*02c0*/  IMAD R9, R8, R23, R2 ;  /* 0x0000001708097224 */ /* 0x000fc800078e0202 */
[----:B--2---:R-:W-:-:S06]  /*02d0*/  IMAD.WIDE R6, R9, 0x4, R6 ;  /* 0x0000000409067825 */ /* 0x004fcc00078e0206 */
[----:B------:R-:W2:Y:S01]  /*02e0*/  LDG.E R6, desc[UR6][R6.64] ;  /* 0x0000000606067981 */ /* 0x000ea2000c1e1900 */
[----:B------:R-:W-:Y:S01]  /*02f0*/  IMAD.MOV.U32 R8, RZ, RZ, RZ ;  /* 0x000000ffff087224 */ /* 0x000fe200078e00ff */
[----:B--2---:R-:W-:-:S13]  /*0300*/  FSETP.NEU.AND P0, PT, R6, RZ, PT ;  /* 0x000000ff0600720b */ /* 0x004fda0003f0d000 */
[----:B------:R-:W-:Y:S05]  /*0310*/  @!P0 BRA `(.L_x_66) ;  /* 0x0000000000208947 */ /* 0x000fea0003800000 */
.L_x_65:
[----:B------:R-:W0:Y:S01]  /*0320*/  LDCU.64 UR4, c[0x0][0x3a0] ;  /* 0x00007400ff0477ac */ /* 0x000e220008000a00 */
[----:B------:R-:W2:Y:S01]  /*0330*/  LDC.64 R6, c[0x0][0x388] ;  /* 0x0000e200ff067b82 */ /* 0x000ea20000000a00 */
[----:B0-----:R-:W-:Y:S02]  /*0340*/  MOV R5, UR4 ;  /* 0x0000000400057c02 */ /* 0x001fe40008000f00 */
[----:B------:R-:W-:-:S03]  /*0350*/  MOV R23, UR5 ;  /* 0x0000000500177c02 */ /* 0x000fc60008000f00 */
[----:B-1----:R-:W-:-:S04]  /*0360*/  IMAD R8, R0, R5, R4 ;  /* 0x0000000500087224 */ /* 0x002fc800078e0204 */
[----:B------:R-:W-:-:S04]  /*0370*/  IMAD R9, R8, R23, R2 ;  /* 0x0000001708097224 */ /* 0x000fc800078e0202 */
[----:B--2---:R-:W-:-:S05]  /*0380*/  IMAD.WIDE R6, R9, 0x4, R6 ;  /* 0x0000000409067825 */ /* 0x004fca00078e0206 */
[----:B------:R0:W5:Y:S02]  /*0390*/  LDG.E R8, desc[UR6][R6.64] ;  /* 0x0000000606087981 */ /* 0x000164000c1e1900 */
.L_x_66:
[----:B------:R-:W-:Y:S05]  /*03a0*/  BSYNC.RECONVERGENT B0 ;  /* 0x0000000000007941 */ /* 0x000fea0003800200 */
.L_x_64:
[----:B0-----:R-:W0:Y:S01]  /*03b0*/  LDC.64 R6, c[0x0][0x380] ;  /* 0x0000e000ff067b82 */ /* 0x001e220000000a00 */
[----:B------:R-:W-:Y:S01]  /*03c0*/  IADD3 R10, PT, PT, R5, 0x4, RZ ;  /* 0x00000004050a7810 */ /* 0x000fe20007ffe0ff */
[----:B------:R-:W-:Y:S01]  /*03d0*/  IMAD.IADD R9, R20, 0x1, R4 ;  /* 0x0000000114097824 */ /* 0x000fe200078e0204 */
[----:B------:R-:W-:Y:S02]  /*03e0*/  IADD3 R12, PT, PT, R23, 0x4, RZ ;  /* 0x00000004170c7810 */ /* 0x000fe40007ffe0ff */
[----:B------:R-:W-:Y:S01]  /*03f0*/  IADD3 R11, PT, PT, R21, R2, RZ ;  /* 0x00000002150b7210 */ /* 0x000fe20007ffe0ff */
[----:B------:R-:W-:-:S04]  /*0400*/  IMAD R9, R3, R10, R9 ;  /* 0x0000000a03097224 */ /* 0x000fc800078e0209 */
[----:B------:R-:W-:-:S04]  /*0410*/  IMAD R9, R9, R12, R11 ;  /* 0x0000000c09097224 */ /* 0x000fc800078e020b */
[----:B0-----:R-:W-:-:S06]  /*0420*/  IMAD.WIDE R6, R9, 0x4, R6 ;  /* 0x0000000409067825 */ /* 0x001fcc00078e0206 */
[----:B------:R-:W2:Y:S01]  /*0430*/  LDG.E R6, desc[UR6][R6.64] ;  /* 0x0000000606067981 */ /* 0x000ea2000c1e1900 */
[----:B------:R-:W-:Y:S02]  /*0440*/  MOV R29, 0x400 ;  /* 0x00000400001d7802 */ /* 0x000fe40000000f00 */
[----:B------:R-:W-:Y:S01]  /*0450*/  LOP3.LUT P0, RZ, R2, R4, RZ, 0xfc, !PT ;  /* 0x0000000402ff7212 */ /* 0x000fe2000780fcff */
[----:B------:R-:W0:Y:S01]  /*0460*/  S2R R10, SR_CgaCtaId ;  /* 0x00000000000a7919 */ /* 0x000e220000008800 */
[----:B------:R-:W-:Y:S02]  /*0470*/  IADD3 R27, PT, PT, R29, 0xc40, RZ ;  /* 0x00000c401d1b7810 */ /* 0x000fe40007ffe0ff */
[C---:B0-----:R-:W-:Y:S02]  /*0480*/  LEA R29, R10.reuse, R29, 0x18 ;  /* 0x0000001d0a1d7211 */ /* 0x041fe400078ec0ff */
[----:B------:R-:W-:-:S03]  /*0490*/  LEA R27, R10, R27, 0x18 ;  /* 0x0000001b0a1b7211 */ /* 0x000fc600078ec0ff */
[C---:B------:R-:W-:Y:S02]  /*04a0*/  IMAD R9, R4.reuse, 0x70, R29 ;  /* 0x0000007004097824 */ /* 0x040fe400078e021d */
[----:B------:R-:W-:Y:S02]  /*04b0*/  IMAD R11, R4, 0x70, R27 ;  /* 0x00000070040b7824 */ /* 0x000fe400078e021b */
[----:B------:R-:W-:-:S03]  /*04c0*/  IMAD R9, R2, 0x4, R9 ;  /* 0x0000000402097824 */ /* 0x000fc600078e0209 */
[----:B------:R-:W-:Y:S02]  /*04d0*/  LEA R11, R2, R11, 0x2 ;  /* 0x0000000b020b7211 */ /* 0x000fe400078e10ff */
[----:B-----5:R0:W-:Y:S04]  /*04e0*/  STS [R9], R8 ;  /* 0x0000000809007388 */ /* 0x0201e80000000800 */
[----:B--2---:R0:W-:Y:S01]  /*04f0*/  STS [R11], R6 ;  /* 0x000000060b007388 */ /* 0x0041e20000000800 */
[----:B------:R-:W-:Y:S06]  /*0500*/  BAR.SYNC.DEFER_BLOCKING 0x0 ;  /* 0x0000000000007b1d */ /* 0x000fec0000010000 */
[----:B------:R-:W-:Y:S05]  /*0510*/  @P0 EXIT ;  /* 0x000000000000094d */ /* 0x000fea0003800000 */
[----:B------:R-:W-:Y:S01]  /*0520*/  VIMNMX R5, PT, PT, R5, R23, PT ;  /* 0x0000001705057248 */ /* 0x000fe20003fe0100 */
[----:B------:R-:W-:Y:S01]  /*0530*/  BSSY.RECONVERGENT B0, `(.L_x_67) ;  /* 0x000006e000007945 */ /* 0x000fe20003800200 */
[----:B------:R-:W-:Y:S02]  /*0540*/  HFMA2 R33, -RZ, RZ, 0, 0 ;  /* 0x00000000ff217431 */ /* 0x000fe400000001ff */
[----:B------:R-:W-:-:S13]  /*0550*/  ISETP.GE.AND P0, PT, R5, 0x1, PT ;  /* 0x000000010500780c */ /* 0x000fda0003f06270 */
[----:B------:R-:W-:Y:S05]  /*0560*/  @!P0 BRA `(.L_x_68) ;  /* 0x0000000400a88947 */ /* 0x000fea0003800000 */
[C---:B------:R-:W-:Y:S01]  /*0570*/  LOP3.LUT R26, R23.reuse, 0xf, RZ, 0xc0, !PT ;  /* 0x0000000f171a7812 */ /* 0x040fe200078ec0ff */
[----:B------:R-:W-:Y:S01]  /*0580*/  IMAD.MOV.U32 R33, RZ, RZ, RZ ;  /* 0x000000ffff217224 */ /* 0x000fe200078e00ff */
[----:B------:R-:W-:Y:S02]  /*0590*/  LOP3.LUT R25, R23, 0x7, RZ, 0xc0, !PT ;  /* 0x0000000717197812 */ /* 0x000fe400078ec0ff */
[----:B------:R-:W-:Y:S02]  /*05a0*/  IADD3 R2, PT, PT, R26, -0x1, RZ ;  /* 0xffffffff1a027810 */ /* 0x000fe40007ffe0ff */
[----:B------:R-:W-:Y:S02]  /*05b0*/  IADD3 R4, PT, PT, R25, -0x1, RZ ;  /* 0xffffffff19047810 */ /* 0x000fe40007ffe0ff */
[----:B------:R-:W-:Y:S02]  /*05c0*/  LOP3.LUT R24, R23, 0x7ffffff0, RZ, 0xc0, !PT ;  /* 0x7ffffff017187812 */ /* 0x000fe400078ec0ff */
[----:B------:R-:W-:-:S02]  /*05d0*/  ISETP.GE.U32.AND P0, PT, R2, 0x7, PT ;  /* 0x000000070200780c */ /* 0x000fc40003f06070 */
[----:B------:R-:W-:Y:S02]  /*05e0*/  ISETP.GE.U32.AND P1, PT, R4, 0x3, PT ;  /* 0x000000030400780c */ /* 0x000fe40003f26070 */
[----:B------:R-:W-:Y:S02]  /*05f0*/  LOP3.LUT R23, R23, 0x3, RZ, 0xc0, !PT ;  /* 0x0000000317177812 */ /* 0x000fe400078ec0ff */
[----:B------:R-:W-:Y:S02]  /*0600*/  MOV R22, RZ ;  /* 0x000000ff00167202 */ /* 0x000fe40000000f00 */
[----:B------:R-:W-:-:S07]  /*0610*/  IADD3 R2, PT, PT, -R24, RZ, RZ ;  /* 0x000000ff18027210 */ /* 0x000fce0007ffe1ff */
.L_x_78:
[----:B------:R-:W1:Y:S01]  /*0620*/  LDCU UR4, c[0x0][0x3a4] ;  /* 0x00007480ff0477ac */ /* 0x000e620008000800 */
[----:B------:R-:W-:Y:S01]  /*0630*/  MOV R31, RZ ;  /* 0x000000ff001f7202 */ /* 0x000fe20000000f00 */
[----:B-1----:R-:W-:-:S09]  /*0640*/  UISETP.GE.U32.AND UP0, UPT, UR4, 0x10, UPT ;  /* 0x000000100400788c */ /* 0x002fd2000bf06070 */
[----:B------:R-:W-:Y:S05]  /*0650*/  BRA.U !UP0, `(.L_x_69) ;  /* 0x0000000108947547 */ /* 0x000fea000b800000 */
[C---:B------:R-:W-:Y:S01]  /*0660*/  IMAD R30, R22.reuse, 0x70, R27 ;  /* 0x00000070161e7824 */ /* 0x040fe200078e021b */
[----:B------:R-:W-:Y:S01]  /*0670*/  BSSY.RECONVERGENT B1, `(.L_x_70) ;  /* 0x0000022000017945 */ /* 0x000fe20003800200 */
[----:B------:R-:W-:Y:S01]  /*0680*/  IMAD R31, R22, 0x70, R29 ;  /* 0x00000070161f7824 */ /* 0x000fe200078e021d */
[----:B------:R-:W-:Y:S02]  /*0690*/  MOV R28, R2 ;  /* 0x00000002001c7202 */ /* 0x000fe40000000f00 */
[----:B------:R-:W-:Y:S01]  /*06a0*/  IADD3 R30, PT, PT, R30, 0x20, RZ ;  /* 0x000000201e1e7810 */ /* 0x000fe20007ffe0ff */
[----:B------:R-:W-:-:S07]  /*06b0*/  VIADD R31, R31, 0x20 ;  /* 0x000000201f1f7836 */ /* 0x000fce0000000000 */
.L_x_71:
[----:B------:R-:W-:Y:S01]  /*06c0*/  LDS.128 R12, [R31+-0x20] ;  /* 0xffffe0001f0c7984 */ /* 0x000fe20000000c00 */
[----:B------:R-:W-:-:S03]  /*06d0*/  IADD3 R28, PT, PT, R28, 0x10, RZ ;  /* 0x000000101c1c7810 */ /* 0x000fc60007ffe0ff */
[----:B------:R-:W1:Y:S01]  /*06e0*/  LDS.128 R16, [R30+-0x20] ;  /* 0xffffe0001e107984 */ /* 0x000e620000000c00 */
[----:B------:R-:W-:-:S03]  /*06f0*/  ISETP.NE.AND P2, PT, R28, RZ, PT ;  /* 0x000000ff1c00720c */ /* 0x000fc60003f45270 */
[----:B0-----:R-:W-:Y:S04]  /*0700*/  LDS.128 R8, [R31+-0x10] ;  /* 0xfffff0001f087984 */ /* 0x001fe80000000c00 */
[----:B------:R-:W0:Y:S01]  /*0710*/  LDS.128 R4, [R30+-0x10] ;  /* 0xfffff0001e047984 */ /* 0x000e220000000c00 */
[----:B-1----:R-:W-:-:S04]  /*0720*/  FFMA R12, R12, R16, R33 ;  /* 0x000000100c0c7223 */ /* 0x002fc80000000021 */
[----:B------:R-:W-:-:S04]  /*0730*/  FFMA R13, R13, R17, R12 ;  /* 0x000000110d0d7223 */ /* 0x000fc8000000000c */
[----:B------:R-:W-:-:S04]  /*0740*/  FFMA R14, R14, R18, R13 ;  /* 0x000000120e0e7223 */ /* 0x000fc8000000000d */
[----:B------:R-:W-:Y:S02]  /*0750*/  FFMA R15, R15, R19, R14 ;  /* 0x000000130f0f7223 */ /* 0x000fe4000000000e */
[----:B------:R-:W-:Y:S02]  /*0760*/  LDS.128 R16, [R31] ;  /* 0x000000001f107984 */ /* 0x000fe40000000c00 */
[----:B0-----:R-:W-:Y:S02]  /*0770*/  FFMA R4, R8, R4, R15 ;  /* 0x0000000408047223 */ /* 0x001fe4000000000f */
[----:B------:R-:W0:Y:S02]  /*0780*/  LDS.128 R12, [R30] ;  /* 0x000000001e0c7984 */ /* 0x000e240000000c00 */
[----:B------:R-:W-:-:S04]  /*0790*/  FFMA R5, R9, R5, R4 ;  /* 0x0000000509057223 */ /* 0x000fc80000000004 */
[----:B------:R-:W-:-:S04]  /*07a0*/  FFMA R6, R10, R6, R5 ;  /* 0x000000060a067223 */ /* 0x000fc80000000005 */
[----:B------:R-:W-:Y:S02]  /*07b0*/  FFMA R7, R11, R7, R6 ;  /* 0x000000070b077223 */ /* 0x000fe40000000006 */
[----:B------:R1:W-:Y:S02]  /*07c0*/  LDS.128 R8, [R30+0x10] ;  /* 0x000010001e087984 */ /* 0x0003e40000000c00 */
[----:B-1----:R-:W-:Y:S01]  /*07d0*/  IADD3 R30, PT, PT, R30, 0x40, RZ ;  /* 0x000000401e1e7810 */ /* 0x002fe20007ffe0ff */
[----:B0-----:R-:W-:Y:S02]  /*07e0*/  FFMA R12, R16, R12, R7 ;  /* 0x0000000c100c7223 */ /* 0x001fe40000000007 */
[----:B------:R0:W1:Y:S02]  /*07f0*/  LDS.128 R4, [R31+0x10] ;  /* 0x000010001f047984 */ /* 0x0000640000000c00 */
[----:B------:R-:W-:-:S04]  /*0800*/  FFMA R13, R17, R13, R12 ;  /* 0x0000000d110d7223 */ /* 0x000fc8000000000c */
[----:B------:R-:W-:Y:S01]  /*0810*/  FFMA R14, R18, R14, R13 ;  /* 0x0000000e120e7223 */ /* 0x000fe2000000000d */
[----:B0-----:R-:W-:-:S03]  /*0820*/  IADD3 R31, PT, PT, R31, 0x40, RZ ;  /* 0x000000401f1f7810 */ /* 0x001fc60007ffe0ff */
[----:B------:R-:W-:-:S04]  /*0830*/  FFMA R15, R19, R15, R14 ;  /* 0x0000000f130f7223 */ /* 0x000fc8000000000e */
[----:B-1----:R-:W-:-:S04]  /*0840*/  FFMA R4, R4, R8, R15 ;  /* 0x0000000804047223 */ /* 0x002fc8000000000f */
[----:B------:R-:W-:-:S04]  /*0850*/  FFMA R5, R5, R9, R4 ;  /* 0x0000000905057223 */ /* 0x000fc80000000004 */
[----:B------:R-:W-:-:S04]  /*0860*/  FFMA R6, R6, R10, R5 ;  /* 0x0000000a06067223 */ /* 0x000fc80000000005 */
[----:B------:R-:W-:Y:S01]  /*0870*/  FFMA R33, R7, R11, R6 ;  /* 0x0000000b07217223 */ /* 0x000fe20000000006 */
[----:B------:R-:W-:Y:S06]  /*0880*/  @P2 BRA `(.L_x_71) ;  /* 0xfffffffc008c2947 */ /* 0x000fec000383ffff */
[----:B------:R-:W-:Y:S05]  /*0890*/  BSYNC.RECONVERGENT B1 ;  /* 0x0000000000017941 */ /* 0x000fea0003800200 */
.L_x_70:
[----:B------:R-:W-:-:S07]  /*08a0*/  IMAD.MOV.U32 R31, RZ, RZ, R24 ;  /* 0x000000ffff1f7224 */ /* 0x000fce00078e0018 */
.L_x_69:
[----:B------:R-:W-:Y:S01]  /*08b0*/  ISETP.NE.AND P2, PT, R26, RZ, PT ;  /* 0x000000ff1a00720c */ /* 0x000fe20003f45270 */
[----:B------:R-:W-:-:S12]  /*08c0*/  BSSY.RECONVERGENT B1, `(.L_x_72) ;  /* 0x0000030000017945 */ /* 0x000fd80003800200 */
[----:B------:R-:W-:Y:S05]  /*08d0*/  @!P2 BRA `(.L_x_73) ;  /* 0x0000000000b8a947 */ /* 0x000fea0003800000 */
[----:B------:R-:W-:Y:S01]  /*08e0*/  BSSY.RECONVERGENT B2, `(.L_x_74) ;  /* 0x0000014000027945 */ /* 0x000fe20003800200 */
[----:B------:R-:W-:Y:S01]  /*08f0*/  ISETP.NE.AND P2, PT, R25, RZ, PT ;  /* 0x000000ff1900720c */ /* 0x000fe20003f45270 */
[C---:B------:R-:W-:Y:S02]  /*0900*/  IMAD R30, R22.reuse, 0x70, R29 ;  /* 0x00000070161e7824 */ /* 0x040fe400078e021d */
[----:B------:R-:W-:Y:S01]  /*0910*/  IMAD R28, R22, 0x70, R27 ;  /* 0x00000070161c7824 */ /* 0x000fe200078e021b */
[----:B------:R-:W-:Y:S09]  /*0920*/  @!P0 BRA `(.L_x_75) ;  /* 0x00000000003c8947 */ /* 0x000ff20003800000 */
[C---:B------:R-:W-:Y:S02]  /*0930*/  LEA R34, R31.reuse, R30, 0x2 ;  /* 0x0000001e1f227211 */ /* 0x040fe400078e10ff */
[C---:B------:R-:W-:Y:S02]  /*0940*/  LEA R32, R31.reuse, R28, 0x2 ;  /* 0x0000001c1f207211 */ /* 0x040fe400078e10ff */
[----:B------:R-:W-:Y:S01]  /*0950*/  IADD3 R31, PT, PT, R31, 0x8, RZ ;  /* 0x000000081f1f7810 */ /* 0x000fe20007ffe0ff */
[----:B0-----:R-:W-:Y:S04]  /*0960*/  LDS.128 R4, [R34] ;  /* 0x0000000022047984 */ /* 0x001fe80000000c00 */
[----:B------:R-:W0:Y:S04]  /*0970*/  LDS.128 R8, [R32] ;  /* 0x0000000020087984 */ /* 0x000e280000000c00 */
[----:B------:R-:W-:Y:S04]  /*0980*/  LDS.128 R12, [R34+0x10] ;  /* 0x00001000220c7984 */ /* 0x000fe80000000c00 */
[----:B------:R-:W1:Y:S01]  /*0990*/  LDS.128 R16, [R32+0x10] ;  /* 0x0000100020107984 */ /* 0x000e620000000c00 */
[----:B0-----:R-:W-:-:S04]  /*09a0*/  FFMA R4, R4, R8, R33 ;  /* 0x0000000804047223 */ /* 0x001fc80000000021 */
[----:B------:R-:W-:-:S04]  /*09b0*/  FFMA R5, R5, R9, R4 ;  /* 0x0000000905057223 */ /* 0x000fc80000000004 */
[----:B------:R-:W-:-:S04]  /*09c0*/  FFMA R6, R6, R10, R5 ;  /* 0x0000000a06067223 */ /* 0x000fc80000000005 */
[----:B------:R-:W-:-:S04]  /*09d0*/  FFMA R7, R7, R11, R6 ;  /* 0x0000000b07077223 */ /* 0x000fc80000000006 */
[----:B-1----:R-:W-:-:S04]  /*09e0*/  FFMA R12, R12, R16, R7 ;  /* 0x000000100c0c7223 */ /* 0x002fc80000000007 */
[----:B------:R-:W-:-:S04]  /*09f0*/  FFMA R13, R13, R17, R12 ;  /* 0x000000110d0d7223 */ /* 0x000fc8000000000c */
[----:B------:R-:W-:-:S04]  /*0a00*/  FFMA R14, R14, R18, R13 ;  /* 0x000000120e0e7223 */ /* 0x000fc8000000000d */
[----:B------:R-:W-:-:S07]  /*0a10*/  FFMA R33, R15, R19, R14 ;  /* 0x000000130f217223 */ /* 0x000fce000000000e */
.L_x_75:
[----:B------:R-:W-:Y:S05]  /*0a20*/  BSYNC.RECONVERGENT B2 ;  /* 0x0000000000027941 */ /* 0x000fea0003800200 */
.L_x_74:
[----:B------:R-:W-:Y:S05]  /*0a30*/  @!P2 BRA `(.L_x_73) ;  /* 0x000000000060a947 */ /* 0x000fea0003800000 */
[----:B------:R-:W-:Y:S01]  /*0a40*/  BSSY.RECONVERGENT B2, `(.L_x_76) ;  /* 0x000000c000027945 */ /* 0x000fe20003800200 */
[----:B------:R-:W-:-:S03]  /*0a50*/  ISETP.NE.AND P2, PT, R23, RZ, PT ;  /* 0x000000ff1700720c */ /* 0x000fc60003f45270 */
[----:B------:R-:W-:Y:S10]  /*0a60*/  @!P1 BRA `(.L_x_77) ;  /* 0x0000000000249947 */ /* 0x000ff40003800000 */
[C---:B------:R-:W-:Y:S01]  /*0a70*/  LEA R4, R31.reuse, R30, 0x2 ;  /* 0x0000001e1f047211 */ /* 0x040fe200078e10ff */
[C---:B0-----:R-:W-:Y:S01]  /*0a80*/  IMAD R8, R31.reuse, 0x4, R28 ;  /* 0x000000041f087824 */ /* 0x041fe200078e021c */
[----:B------:R-:W-:-:S04]  /*0a90*/  IADD3 R31, PT, PT, R31, 0x4, RZ ;  /* 0x000000041f1f7810 */ /* 0x000fc80007ffe0ff */
[----:B------:R-:W-:Y:S04]  /*0aa0*/  LDS.128 R4, [R4] ;  /* 0x0000000004047984 */ /* 0x000fe80000000c00 */
[----:B------:R-:W0:Y:S02]  /*0ab0*/  LDS.128 R8, [R8] ;  /* 0x0000000008087984 */ /* 0x000e240000000c00 */
[----:B0-----:R-:W-:-:S04]  /*0ac0*/  FFMA R12, R4, R8, R33 ;  /* 0x00000008040c7223 */ /* 0x001fc80000000021 */
[----:B------:R-:W-:-:S04]  /*0ad0*/  FFMA R5, R5, R9, R12 ;  /* 0x0000000905057223 */ /* 0x000fc8000000000c */
[----:B------:R-:W-:-:S04]  /*0ae0*/  FFMA R6, R6, R10, R5 ;  /* 0x0000000a06067223 */ /* 0x000fc80000000005 */
[----:B------:R-:W-:-:S07]  /*0af0*/  FFMA R33, R7, R11, R6 ;  /* 0x0000000b07217223 */ /* 0x000fce0000000006 */
.L_x_77:
[----:B------:R-:W-:Y:S05]  /*0b00*/  BSYNC.RECONVERGENT B2 ;  /* 0x0000000000027941 */ /* 0x000fea0003800200 */
.L_x_76:
[----:B------:R-:W-:Y:S05]  /*0b10*/  @!P2 BRA `(.L_x_73) ;  /* 0x000000000028a947 */ /* 0x000fea0003800000 */
[C---:B------:R-:W-:Y:S02]  /*0b20*/  LEA R4, R31.reuse, R30, 0x2 ;  /* 0x0000001e1f047211 */ /* 0x040fe400078e10ff */
[----:B0-----:R-:W-:Y:S02]  /*0b30*/  LEA R8, R31, R28, 0x2 ;  /* 0x0000001c1f087211 */ /* 0x001fe400078e10ff */
[----:B------:R-:W-:Y:S02]  /*0b40*/  ISETP.NE.AND P2, PT, R23, 0x1, PT ;  /* 0x000000011700780c */ /* 0x000fe40003f45270 */
[----:B------:R-:W-:Y:S04]  /*0b50*/  LDS.128 R4, [R4] ;  /* 0x0000000004047984 */ /* 0x000fe80000000c00 */
[----:B------:R-:W0:Y:S02]  /*0b60*/  LDS.128 R8, [R8] ;  /* 0x0000000008087984 */ /* 0x000e240000000c00 */
[----:B0-----:R-:W-:-:S05]  /*0b70*/  FFMA R33, R4, R8, R33 ;  /* 0x0000000804217223 */ /* 0x001fca0000000021 */
[----:B------:R-:W-:Y:S05]  /*0b80*/  @!P2 BRA `(.L_x_73) ;  /* 0x00000000000ca947 */ /* 0x000fea0003800000 */
[----:B------:R-:W-:Y:S01]  /*0b90*/  ISETP.NE.AND P2, PT, R23, 0x2, PT ;  /* 0x000000021700780c */ /* 0x000fe20003f45270 */
[----:B------:R-:W-:-:S12]  /*0ba0*/  FFMA R33, R5, R9, R33 ;  /* 0x0000000905217223 */ /* 0x000fd80000000021 */
[----:B------:R-:W-:-:S07]  /*0bb0*/  @P2 FFMA R33, R6, R10, R33 ;  /* 0x0000000a06212223 */ /* 0x000fce0000000021 */
.L_x_73:
[----:B------:R-:W-:Y:S05]  /*0bc0*/  BSYNC.RECONVERGENT B1 ;  /* 0x0000000000017941 */ /* 0x000fea0003800200 */
.L_x_72:
[----:B------:R-:W1:Y:S01]  /*0bd0*/  LDCU UR4, c[0x0][0x3a0] ;  /* 0x00007400ff0477ac */ /* 0x000e620008000800 */
[----:B------:R-:W-:-:S04]  /*0be0*/  IADD3 R22, PT, PT, R22, 0x1, RZ ;  /* 0x0000000116167810 */ /* 0x000fc80007ffe0ff */
[----:B-1----:R-:W-:-:S13]  /*0bf0*/  ISETP.NE.AND P2, PT, R22, UR4, PT ;  /* 0x0000000416007c0c */ /* 0x002fda000bf45270 */
[----:B------:R-:W-:Y:S05]  /*0c00*/  @P2 BRA `(.L_x_78) ;  /* 0xfffffff800842947 */ /* 0x000fea000383ffff */
.L_x_68:
[----:B------:R-:W-:Y:S05]  /*0c10*/  BSYNC.RECONVERGENT B0 ;  /* 0x0000000000007941 */ /* 0x000fea0003800200 */
.L_x_67:
[----:B------:R-:W1:Y:S01]  /*0c20*/  LDC R2, c[0x0][0x3a8] ;  /* 0x0000ea00ff027b82 */ /* 0x000e620000000800 */
[----:B------:R-:W-:-:S07]  /*0c30*/  IMAD R21, R20, 0x5, R21 ;  /* 0x0000000514157824 */ /* 0x000fce00078e0215 */
[----:B------:R-:W2:Y:S01]  /*0c40*/  LDC.64 R4, c[0x0][0x398] ;  /* 0x0000e600ff047b82 */ /* 0x000ea20000000a00 */
[----:B-1----:R-:W-:-:S04]  /*0c50*/  IMAD R0, R0, R2, R3 ;  /* 0x0000000200007224 */ /* 0x002fc800078e0203 */
[----:B------:R-:W-:-:S04]  /*0c60*/  IMAD R3, R0, 0x19, R21 ;  /* 0x0000001900037824 */ /* 0x000fc800078e0215 */
[----:B--2---:R-:W-:-:S05]  /*0c70*/  IMAD.WIDE R2, R3, 0x4, R4 ;  /* 0x0000000403027825 */ /* 0x004fca00078e0204 */
[----:B------:R-:W-:Y:S01]  /*0c80*/  STG.E desc[UR6][R2.64], R33 ;  /* 0x0000002102007986 */ /* 0x000fe2000c101906 */
[----:B------:R-:W-:Y:S05]  /*0c90*/  EXIT ;  /* 0x000000000000794d */ /* 0x000fea0003800000 */
.L_x_79:
        /* <DEDUP_REMOVED lines=14> */
.L_x_106:


//--------------------- .text._Z14Conv2D_paddingPfS_S_iiiib --------------------------
	.section	.text._Z14Conv2D_paddingPfS_S_iiiib,"ax",@progbits
	.align	128
        .global         _Z14Conv2D_paddingPfS_S_iiiib
        .type           _Z14Conv2D_paddingPfS_S_iiiib,@function
        .size           _Z14Conv2D_paddingPfS_S_iiiib,(.L_x_107 - _Z14Conv2D_paddingPfS_S_iiiib)
        .other          _Z14Conv2D_paddingPfS_S_iiiib,@"STO_CUDA_ENTRY STV_DEFAULT"
_Z14Conv2D_paddingPfS_S_iiiib:
.text._Z14Conv2D_paddingPfS_S_iiiib:
[----:B------:R-:W-:Y:S01]  /*0000*/  LDC R1, c[0x0][0x37c] ;  /* 0x0000df00ff017b82 */ /* 0x000fe20000000800 */
[----:B------:R-:W0:Y:S07]  /*0010*/  S2R R13, SR_TID.Y ;  /* 0x00000000000d7919 */ /* 0x000e2e0000002200 */
[----:B------:R-:W-:Y:S01]  /*0020*/  S2UR UR4, SR_CTAID.X ;  /* 0x00000000000479c3 */ /* 0x000fe20000002500 */
[----:B------:R-:W1:Y:S01]  /*0030*/  LDCU UR6, c[0x0][0x3a4] ;  /* 0x00007480ff0677ac */ /* 0x000e620008000800 */
[----:B------:R-:W2:Y:S06]  /*0040*/  S2R R8, SR_TID.X ;  /* 0x0000000000087919 */ /* 0x000eac0000002100 */
[----:B------:R-:W1:Y:S08]  /*0050*/  S2UR UR5, SR_CTAID.Z ;  /* 0x00000000000579c3 */ /* 0x000e700000002700 */
[----:B------:R-:W0:Y:S08]  /*0060*/  LDC.64 R2, c[0x0][0x398] ;  /* 0x0000e600ff027b82 */ /* 0x000e300000000a00 */
[----:B------:R-:W3:Y:S01]  /*0070*/  LDC.64 R4, c[0x0][0x390] ;  /* 0x0000e400ff047b82 */ /* 0x000ee20000000a00 */
[----:B-1----:R-:W-:Y:S01]  /*0080*/  UIMAD UR4, UR5, UR6, UR4 ;  /* 0x00000006050472a4 */ /* 0x002fe2000f8e0204 */
[----:B------:R-:W-:Y:S01]  /*0090*/  HFMA2 R11, -RZ, RZ, 0, 0 ;  /* 0x00000000ff0b7431 */ /* 0x000fe200000001ff */
[----:B------:R-:W1:Y:S05]  /*00a0*/  LDCU.64 UR6, c[0x0][0x358] ;  /* 0x00006b00ff0677ac */ /* 0x000e6a0008000a00 */
[----:B------:R-:W4:Y:S01]  /*00b0*/  LDC R10, c[0x0][0x3a0] ;  /* 0x0000e800ff0a7b82 */ /* 0x000f220000000800 */
[----:B------:R-:W5:Y:S01]  /*00c0*/  LDCU.U8 UR5, c[0x0][0x3a8] ;  /* 0x00007500ff0577ac */ /* 0x000f620008000000 */
[----:B0-----:R-:W-:-:S04]  /*00d0*/  IMAD R0, R2, UR4, R13 ;  /* 0x0000000402007c24 */ /* 0x001fc8000f8e020d */
[----:B--2---:R-:W-:-:S04]  /*00e0*/  IMAD R9, R0, R3, R8 ;  /* 0x0000000300097224 */ /* 0x004fc800078e0208 */
[----:B---3--:R-:W-:-:S05]  /*00f0*/  IMAD.WIDE R4, R9, 0x4, R4 ;  /* 0x0000000409047825 */ /* 0x008fca00078e0204 */
[----:B-1----:R0:W2:Y:S01]  /*0100*/  LDG.E R0, desc[UR6][R4.64] ;  /* 0x0000000604007981 */ /* 0x0020a2000c1e1900 */
[----:B-----5:R-:W-:Y:S01]  /*0110*/  UPRMT UR5, UR5, 0x8880, URZ ;  /* 0x0000888005057896 */ /* 0x020fe200080000ff */
[----:B0-----:R-:W0:Y:S01]  /*0120*/  LDC.64 R4, c[0x0][0x388] ;  /* 0x0000e200ff047b82 */ /* 0x001e220000000a00 */
[----:B--2---:R-:W1:Y:S02]  /*0130*/  F2I.TRUNC.NTZ R0, R0 ;  /* 0x0000000000007305 */ /* 0x004e64000020f100 */
[----:B-1----:R-:W-:-:S04]  /*0140*/  ISETP.NE.AND P0, PT, R0, RZ, PT ;  /* 0x000000ff0000720c */ /* 0x002fc80003f05270 */
[----:B------:R-:W-:-:S13]  /*0150*/  ISETP.NE.AND P0, PT, RZ, UR5, !P0 ;  /* 0x00000005ff007c0c */ /* 0x000fda000c705270 */
[----:B------:R-:W1:Y:S02]  /*0160*/  @!P0 LDC.64 R6, c[0x0][0x380] ;  /* 0x0000e000ff068b82 */ /* 0x000e640000000a00 */
[----:B-1----:R-:W-:-:S05]  /*0170*/  @!P0 IMAD.WIDE R6, R9, 0x4, R6 ;  /* 0x0000000409068825 */ /* 0x002fca00078e0206 */
[----:B------:R-:W2:Y:S01]  /*0180*/  @!P0 LDG.E R11, desc[UR6][R6.64] ;  /* 0x00000006060b8981 */ /* 0x000ea2000c1e1900 */
[----:B----4-:R-:W-:Y:S02]  /*0190*/  IADD3 R0, PT, PT, R13, R10, RZ ;  /* 0x0000000a0d007210 */ /* 0x010fe40007ffe0ff */
[C---:B------:R-:W-:Y:S02]  /*01a0*/  LEA R9, R10.reuse, R2, 0x1 ;  /* 0x000000020a097211 */ /* 0x040fe400078e08ff */
[----:B------:R-:W-:Y:S02]  /*01b0*/  LEA R3, R10, R3, 0x1 ;  /* 0x000000030a037211 */ /* 0x000fe400078e08ff */
[----:B------:R-:W-:Y:S01]  /*01c0*/  IADD3 R2, PT, PT, R8, R10, RZ ;  /* 0x0000000a08027210 */ /* 0x000fe20007ffe0ff */
[----:B------:R-:W-:-:S04]  /*01d0*/  IMAD R0, R9, UR4, R0 ;  /* 0x0000000409007c24 */ /* 0x000fc8000f8e0200 */
[----:B------:R-:W-:-:S04]  /*01e0*/  IMAD R3, R0, R3, R2 ;  /* 0x0000000300037224 */ /* 0x000fc800078e0202 */
[----:B0-----:R-:W-:-:S05]  /*01f0*/  IMAD.WIDE R2, R3, 0x4, R4 ;  /* 0x0000000403027825 */ /* 0x001fca00078e0204 */
[----:B--2---:R-:W-:Y:S01]  /*0200*/  STG.E desc[UR6][R2.64], R11 ;  /* 0x0000000b02007986 */ /* 0x004fe2000c101906 */
[----:B------:R-:W-:Y:S06]  /*0210*/  BAR.SYNC.DEFER_BLOCKING 0x0 ;  /* 0x0000000000007b1d */ /* 0x000fec0000010000 */
[----:B------:R-:W-:Y:S05]  /*0220*/  EXIT ;  /* 0x000000000000794d */ /* 0x000fea0003800000 */
.L_x_80:
        /* <DEDUP_REMOVED lines=13> */
.L_x_107:


//--------------------- .text._Z11Conv2D_spinPfS_ii --------------------------
	.section	.text._Z11Conv2D_spinPfS_ii,"ax",@progbits
	.align	128
        .global         _Z11Conv2D_spinPfS_ii
        .type           _Z11Conv2D_spinPfS_ii,@function
        .size           _Z11Conv2D_spinPfS_ii,(.L_x_108 - _Z11Conv2D_spinPfS_ii)
        .other          _Z11Conv2D_spinPfS_ii,@"STO_CUDA_ENTRY STV_DEFAULT"
_Z11Conv2D_spinPfS_ii:
.text._Z11Conv2D_spinPfS_ii:
[----:B------:R-:W-:Y:S01]  /*0000*/  LDC R1, c[0x0][0x37c] ;  /* 0x0000df00ff017b82 */ /* 0x000fe20000000800 */
[----:B------:R-:W0:Y:S07]  /*0010*/  S2R R6, SR_TID.Y ;  /* 0x0000000000067919 */ /* 0x000e2e0000002200 */
[----:B------:R-:W1:Y:S01]  /*0020*/  S2UR UR6, SR_CTAID.X ;  /* 0x00000000000679c3 */ /* 0x000e620000002500 */
[----:B------:R-:W2:Y:S01]  /*0030*/  LDCU.64 UR4, c[0x0][0x358] ;  /* 0x00006b00ff0477ac */ /* 0x000ea20008000a00 */
[----:B------:R-:W0:Y:S01]  /*0040*/  S2R R7, SR_TID.X ;  /* 0x0000000000077919 */ /* 0x000e220000002100 */
[----:B------:R-:W1:Y:S05]  /*0050*/  S2R R8, SR_CTAID.Y ;  /* 0x0000000000087919 */ /* 0x000e6a0000002600 */
[----:B------:R-:W1:Y:S08]  /*0060*/  LDC.64 R10, c[0x0][0x390] ;  /* 0x0000e400ff0a7b82 */ /* 0x000e700000000a00 */
[----:B------:R-:W3:Y:S01]  /*0070*/  LDC.64 R2, c[0x0][0x380] ;  /* 0x0000e000ff027b82 */ /* 0x000ee20000000a00 */
[----:B0-----:R-:W-:-:S02]  /*0080*/  IMAD R5, R6, 0x5, R7 ;  /* 0x0000000506057824 */ /* 0x001fc400078e0207 */
[----:B-1----:R-:W-:-:S04]  /*0090*/  IMAD R0, R8, R10, UR6 ;  /* 0x0000000608007e24 */ /* 0x002fc8000f8e020a */
[----:B------:R-:W-:-:S04]  /*00a0*/  IMAD R5, R0, 0x19, R5 ;  /* 0x0000001900057824 */ /* 0x000fc800078e0205 */
[----:B---3--:R-:W-:Y:S01]  /*00b0*/  IMAD.WIDE R2, R5, 0x4, R2 ;  /* 0x0000000405027825 */ /* 0x008fe200078e0202 */
[----:B------:R-:W-:Y:S01]  /*00c0*/  MOV R9, 0xfffffffb ;  /* 0xfffffffb00097802 */ /* 0x000fe20000000f00 */
[----:B------:R-:W0:Y:S04]  /*00d0*/  LDC.64 R4, c[0x0][0x388] ;  /* 0x0000e200ff047b82 */ /* 0x000e280000000a00 */
[----:B--2---:R-:W2:Y:S01]  /*00e0*/  LDG.E R3, desc[UR4][R2.64] ;  /* 0x0000000402037981 */ /* 0x004ea2000c1e1900 */
[----:B------:R-:W-:-:S05]  /*00f0*/  IMAD R0, R6, R9, 0x14 ;  /* 0x0000001406007424 */ /* 0x000fca00078e0209 */
[----:B------:R-:W-:Y:S01]  /*0100*/  IADD3 R7, PT, PT, R0, -R7, RZ ;  /* 0x8000000700077210 */ /* 0x000fe20007ffe0ff */
[----:B------:R-:W-:-:S04]  /*0110*/  IMAD R0, R11, UR6, R8 ;  /* 0x000000060b007c24 */ /* 0x000fc8000f8e0208 */
[----:B------:R-:W-:-:S05]  /*0120*/  IMAD R0, R0, 0x19, R7 ;  /* 0x0000001900007824 */ /* 0x000fca00078e0207 */
[----:B------:R-:W-:-:S05]  /*0130*/  IADD3 R7, PT, PT, R0, 0x4, RZ ;  /* 0x0000000400077810 */ /* 0x000fca0007ffe0ff */
[----:B0-----:R-:W-:-:S05]  /*0140*/  IMAD.WIDE R4, R7, 0x4, R4 ;  /* 0x0000000407047825 */ /* 0x001fca00078e0204 */
[----:B--2---:R-:W-:Y:S01]  /*0150*/  STG.E desc[UR4][R4.64], R3 ;  /* 0x0000000304007986 */ /* 0x004fe2000c101904 */
[----:B------:R-:W-:Y:S06]  /*0160*/  BAR.SYNC.DEFER_BLOCKING 0x0 ;  /* 0x0000000000007b1d */ /* 0x000fec0000010000 */
[----:B------:R-:W-:Y:S05]  /*0170*/  EXIT ;  /* 0x000000000000794d */ /* 0x000fea0003800000 */
.L_x_81:
        /* <DEDUP_REMOVED lines=16> */
.L_x_108:


//--------------------- .text._Z20Conv2D_addKernel_newPfS_iiiiS_b --------------------------
	.section	.text._Z20Conv2D_addKernel_newPfS_iiiiS_b,"ax",@progbits
	.align	128
        .global         _Z20Conv2D_addKernel_newPfS_iiiiS_b
        .type           _Z20Conv2D_addKernel_newPfS_iiiiS_b,@function
        .size           _Z20Conv2D_addKernel_newPfS_iiiiS_b,(.L_x_109 - _Z20Conv2D_addKernel_newPfS_iiiiS_b)
        .other          _Z20Conv2D_addKernel_newPfS_iiiiS_b,@"STO_CUDA_ENTRY STV_DEFAULT"
_Z20Conv2D_addKernel_newPfS_iiiiS_b:
.text._Z20Conv2D_addKernel_newPfS_iiiiS_b:
[----:B------:R-:W-:Y:S01]  /*0000*/  LDC R1, c[0x0][0x37c] ;  /* 0x0000df00ff017b82 */ /* 0x000fe20000000800 */
[----:B------:R-:W0:Y:S07]  /*0010*/  S2R R6, SR_CTAID.Y ;  /* 0x0000000000067919 */ /* 0x000e2e0000002600 */
[----:B------:R-:W1:Y:S01]  /*0020*/  LDC.64 R4, c[0x0][0x390] ;  /* 0x0000e400ff047b82 */ /* 0x000e620000000a00 */
[----:B------:R-:W2:Y:S01]  /*0030*/  LDCU.64 UR6, c[0x0][0x358] ;  /* 0x00006b00ff0677ac */ /* 0x000ea20008000a00 */
[----:B------:R-:W3:Y:S01]  /*0040*/  S2R R0, SR_CTAID.Z ;  /* 0x0000000000007919 */ /* 0x000ee20000002700 */
[----:B------:R-:W4:Y:S05]  /*0050*/  S2R R8, SR_TID.X ;  /* 0x0000000000087919 */ /* 0x000f2a0000002100 */
[----:B------:R-:W0:Y:S01]  /*0060*/  S2UR UR4, SR_CTAID.X ;  /* 0x00000000000479c3 */ /* 0x000e220000002500 */
[----:B------:R-:W4:Y:S07]  /*0070*/  S2R R15, SR_TID.Z ;  /* 0x00000000000f7919 */ /* 0x000f2e0000002300 */
[----:B------:R-:W5:Y:S08]  /*0080*/  LDC.64 R16, c[0x0][0x398] ;  /* 0x0000e600ff107b82 */ /* 0x000f700000000a00 */
[----:B------:R-:W2:Y:S01]  /*0090*/  LDC.64 R2, c[0x0][0x380] ;  /* 0x0000e000ff027b82 */ /* 0x000ea20000000a00 */
[----:B-1----:R-:W-:-:S02]  /*00a0*/  IMAD R4, R5, R4, RZ ;  /* 0x0000000405047224 */ /* 0x002fc400078e02ff */
[----:B0-----:R-:W-:-:S04]  /*00b0*/  IMAD R5, R6, R5, UR4 ;  /* 0x0000000406057e24 */ /* 0x001fc8000f8e0205 */
[C---:B---3--:R-:W-:Y:S02]  /*00c0*/  IMAD R14, R4.reuse, R0, R5 ;  /* 0x00000000040e7224 */ /* 0x048fe400078e0205 */
[----:B-----5:R-:W-:Y:S02]  /*00d0*/  IMAD R17, R4, R17, RZ ;  /* 0x0000001104117224 */ /* 0x020fe400078e02ff */
[----:B----4-:R-:W-:-:S04]  /*00e0*/  IMAD R4, R15, R16, R8 ;  /* 0x000000100f047224 */ /* 0x010fc800078e0208 */
[----:B------:R-:W-:-:S04]  /*00f0*/  IMAD R5, R17, R4, R14 ;  /* 0x0000000411057224 */ /* 0x000fc800078e020e */
[----:B--2---:R-:W-:-:S06]  /*0100*/  IMAD.WIDE R2, R5, 0x4, R2 ;  /* 0x0000000405027825 */ /* 0x004fcc00078e0202 */
[----:B------:R-:W2:Y:S01]  /*0110*/  LDG.E R2, desc[UR6][R2.64] ;  /* 0x0000000602027981 */ /* 0x000ea2000c1e1900 */
[----:B------:R-:W-:Y:S02]  /*0120*/  MOV R18, 0x400 ;  /* 0x0000040000127802 */ /* 0x000fe40000000f00 */
[----:B------:R-:W-:Y:S01]  /*0130*/  ISETP.NE.AND P0, PT, R8, RZ, PT ;  /* 0x000000ff0800720c */ /* 0x000fe20003f05270 */
[----:B------:R-:W0:Y:S02]  /*0140*/  S2R R5, SR_CgaCtaId ;  /* 0x0000000000057919 */ /* 0x000e240000008800 */
[----:B0-----:R-:W-:-:S05]  /*0150*/  LEA R18, R5, R18, 0x18 ;  /* 0x0000001205127211 */ /* 0x001fca00078ec0ff */
[----:B------:R-:W-:-:S05]  /*0160*/  IMAD R19, R15, 0x18, R18 ;  /* 0x000000180f137824 */ /* 0x000fca00078e0212 */
[----:B------:R-:W-:-:S05]  /*0170*/  LEA R5, R8, R19, 0x2 ;  /* 0x0000001308057211 */ /* 0x000fca00078e10ff */
[----:B--2---:R0:W-:Y:S01]  /*0180*/  STS [R5], R2 ;  /* 0x0000000205007388 */ /* 0x0041e20000000800 */
[----:B------:R-:W-:Y:S06]  /*0190*/  BAR.SYNC.DEFER_BLOCKING 0x0 ;  /* 0x0000000000007b1d */ /* 0x000fec0000010000 */
[----:B------:R-:W-:Y:S05]  /*01a0*/  @P0 EXIT ;  /* 0x000000000000094d */ /* 0x000fea0003800000 */
[----:B------:R1:W2:Y:S01]  /*01b0*/  LDS R12, [R19] ;  /* 0x00000000130c7984 */ /* 0x0002a20000000800 */
[----:B------:R-:W-:-:S13]  /*01c0*/  ISETP.GE.AND P0, PT, R16, 0x2, PT ;  /* 0x000000021000780c */ /* 0x000fda0003f06270 */
[----:B-1----:R-:W-:Y:S05]  /*01d0*/  @!P0 BRA `(.L_x_82) ;  /* 0x0000000400688947 */ /* 0x002fea0003800000 */
[C---:B0-----:R-:W-:Y:S02]  /*01e0*/  IADD3 R2, PT, PT, R16.reuse, -0x2, RZ ;  /* 0xfffffffe10027810 */ /* 0x041fe40007ffe0ff */
[----:B------:R-:W-:Y:S02]  /*01f0*/  IADD3 R16, PT, PT, R16, -0x1, RZ ;  /* 0xffffffff10107810 */ /* 0x000fe40007ffe0ff */
[----:B------:R-:W-:Y:S01]  /*0200*/  ISETP.GE.U32.AND P0, PT, R2, 0xf, PT ;  /* 0x0000000f0200780c */ /* 0x000fe20003f06070 */
[----:B------:R-:W-:Y:S01]  /*0210*/  HFMA2 R2, -RZ, RZ, 0, 5.9604644775390625e-08 ;  /* 0x00000001ff027431 */ /* 0x000fe200000001ff */
[----:B------:R-:W-:-:S11]  /*0220*/  LOP3.LUT R23, R16, 0xf, RZ, 0xc0, !PT ;  /* 0x0000000f10177812 */ /* 0x000fd600078ec0ff */
[----:B------:R-:W-:Y:S05]  /*0230*/  @!P0 BRA `(.L_x_83) ;  /* 0x00000000008c8947 */ /* 0x000fea0003800000 */
[----:B------:R-:W-:Y:S02]  /*0240*/  LOP3.LUT R22, R16, 0xfffffff0, RZ, 0xc0, !PT ;  /* 0xfffffff010167812 */ /* 0x000fe400078ec0ff */
[----:B------:R-:W-:Y:S02]  /*0250*/  IADD3 R20, PT, PT, R19, 0x20, RZ ;  /* 0x0000002013147810 */ /* 0x000fe40007ffe0ff */
[----:B------:R-:W-:Y:S02]  /*0260*/  MOV R21, RZ ;  /* 0x000000ff00157202 */ /* 0x000fe40000000f00 */
[----:B------:R-:W-:-:S07]  /*0270*/  IADD3 R22, PT, PT, -R22, RZ, RZ ;  /* 0x000000ff16167210 */ /* 0x000fce0007ffe1ff */
.L_x_84:
[----:B------:R-:W2:Y:S01]  /*0280*/  LDS R13, [R20+-0x1c] ;  /* 0xffffe400140d7984 */ /* 0x000ea20000000800 */
[----:B------:R-:W-:Y:S02]  /*0290*/  IADD3 R22, PT, PT, R22, 0x10, RZ ;  /* 0x0000001016167810 */ /* 0x000fe40007ffe0ff */
[----:B------:R-:W-:Y:S01]  /*02a0*/  IADD3 R21, PT, PT, R21, 0x10, RZ ;  /* 0x0000001015157810 */ /* 0x000fe20007ffe0ff */
[----:B------:R-:W0:Y:S01]  /*02b0*/  LDS.64 R10, [R20+-0x18] ;  /* 0xffffe800140a7984 */ /* 0x000e220000000a00 */
[----:B------:R-:W-:-:S03]  /*02c0*/  ISETP.NE.AND P0, PT, R22, RZ, PT ;  /* 0x000000ff1600720c */ /* 0x000fc60003f05270 */
[----:B------:R-:W1:Y:S04]  /*02d0*/  LDS.64 R2, [R20+-0x10] ;  /* 0xfffff00014027984 */ /* 0x000e680000000a00 */
[----:B------:R-:W3:Y:S04]  /*02e0*/  LDS.64 R4, [R20+-0x8] ;  /* 0xfffff80014047984 */ /* 0x000ee80000000a00 */
[----:B------:R-:W4:Y:S04]  /*02f0*/  LDS.64 R6, [R20] ;  /* 0x0000000014067984 */ /* 0x000f280000000a00 */
[----:B------:R-:W5:Y:S01]  /*0300*/  LDS.64 R8, [R20+0x8] ;  /* 0x0000080014087984 */ /* 0x000f620000000a00 */
[----:B--2---:R-:W-:-:S04]  /*0310*/  FADD R13, R13, R12 ;  /* 0x0000000c0d0d7221 */ /* 0x004fc80000000000 */
[----:B0-----:R-:W-:Y:S02]  /*0320*/  FADD R10, R13, R10 ;  /* 0x0000000a0d0a7221 */ /* 0x001fe40000000000 */
[----:B------:R-:W0:Y:S02]  /*0330*/  LDS.64 R12, [R20+0x10] ;  /* 0x00001000140c7984 */ /* 0x000e240000000a00 */
[----:B------:R-:W-:-:S04]  /*0340*/  FADD R11, R10, R11 ;  /* 0x0000000b0a0b7221 */ /* 0x000fc80000000000 */
[----:B-1----:R-:W-:Y:S02]  /*0350*/  FADD R2, R11, R2 ;  /* 0x000000020b027221 */ /* 0x002fe40000000000 */
[----:B------:R-:W1:Y:S02]  /*0360*/  LDS.64 R10, [R20+0x18] ;  /* 0x00001800140a7984 */ /* 0x000e640000000a00 */
[----:B------:R-:W-:Y:S02]  /*0370*/  FADD R3, R2, R3 ;  /* 0x0000000302037221 */ /* 0x000fe40000000000 */
[----:B------:R2:W1:Y:S02]  /*0380*/  LDS R2, [R20+0x20] ;  /* 0x0000200014027984 */ /* 0x0004640000000800 */
[----:B---3--:R-:W-:-:S04]  /*0390*/  FADD R4, R3, R4 ;  /* 0x0000000403047221 */ /* 0x008fc80000000000 */
[----:B------:R-:W-:Y:S01]  /*03a0*/  FADD R5, R4, R5 ;  /* 0x0000000504057221 */ /* 0x000fe20000000000 */
[----:B--2---:R-:W-:-:S03]  /*03b0*/  IADD3 R20, PT, PT, R20, 0x40, RZ ;  /* 0x0000004014147810 */ /* 0x004fc60007ffe0ff */
[----:B----4-:R-:W-:-:S04]  /*03c0*/  FADD R6, R5, R6 ;  /* 0x0000000605067221 */ /* 0x010fc80000000000 */
[----:B------:R-:W-:-:S04]  /*03d0*/  FADD R7, R6, R7 ;  /* 0x0000000706077221 */ /* 0x000fc80000000000 */
[----:B-----5:R-:W-:-:S04]  /*03e0*/  FADD R8, R7, R8 ;  /* 0x0000000807087221 */ /* 0x020fc80000000000 */
[----:B------:R-:W-:-:S04]  /*03f0*/  FADD R9, R8, R9 ;  /* 0x0000000908097221 */ /* 0x000fc80000000000 */
[----:B0-----:R-:W-:-:S04]  /*0400*/  FADD R12, R9, R12 ;  /* 0x0000000c090c7221 */ /* 0x001fc80000000000 */
[----:B------:R-:W-:-:S04]  /*0410*/  FADD R13, R12, R13 ;  /* 0x0000000d0c0d7221 */ /* 0x000fc80000000000 */
[----:B-1----:R-:W-:-:S04]  /*0420*/  FADD R10, R13, R10 ;  /* 0x0000000a0d0a7221 */ /* 0x002fc80000000000 */
[----:B------:R-:W-:-:S04]  /*0430*/  FADD R11, R10, R11 ;  /* 0x0000000b0a0b7221 */ /* 0x000fc80000000000 */
[----:B------:R-:W-:Y:S01]  /*0440*/  FADD R12, R11, R2 ;  /* 0x000000020b0c7221 */ /* 0x000fe20000000000 */
[----:B------:R-:W-:Y:S06]  /*0450*/  @P0 BRA `(.L_x_84) ;  /* 0xfffffffc00880947 */ /* 0x000fec000383ffff */
[----:B------:R-:W-:-:S07]  /*0460*/  IADD3 R2, PT, PT, R21, 0x1, RZ ;  /* 0x0000000115027810 */ /* 0x000fce0007ffe0ff */
.L_x_83:
[----:B------:R-:W-:-:S13]  /*0470*/  ISETP.NE.AND P0, PT, R23, RZ, PT ;  /* 0x000000ff1700720c */ /* 0x000fda0003f05270 */
[----:B------:R-:W-:Y:S05]  /*0480*/  @!P0 BRA `(.L_x_82) ;  /* 0x0000000000bc8947 */ /* 0x000fea0003800000 */
[----:B------:R-:W-:Y:S02]  /*0490*/  ISETP.GE.U32.AND P0, PT, R23, 0x8, PT ;  /* 0x000000081700780c */ /* 0x000fe40003f06070 */
[----:B------:R-:W-:-:S04]  /*04a0*/  LOP3.LUT R6, R16, 0x7, RZ, 0xc0, !PT ;  /* 0x0000000710067812 */ /* 0x000fc800078ec0ff */
[----:B------:R-:W-:-:S07]  /*04b0*/  ISETP.NE.AND P1, PT, R6, RZ, PT ;  /* 0x000000ff0600720c */ /* 0x000fce0003f25270 */
[----:B------:R-:W-:Y:S06]  /*04c0*/  @!P0 BRA `(.L_x_85) ;  /* 0x0000000000488947 */ /* 0x000fec0003800000 */
[C---:B------:R-:W-:Y:S02]  /*04d0*/  LEA R3, R2.reuse, R19, 0x2 ;  /* 0x0000001302037211 */ /* 0x040fe400078e10ff */
[----:B------:R-:W-:-:S03]  /*04e0*/  IADD3 R2, PT, PT, R2, 0x8, RZ ;  /* 0x0000000802027810 */ /* 0x000fc60007ffe0ff */
[----:B------:R-:W2:Y:S04]  /*04f0*/  LDS R5, [R3] ;  /* 0x0000000003057984 */ /* 0x000ea80000000800 */
[----:B------:R-:W0:Y:S04]  /*0500*/  LDS R4, [R3+0x4] ;  /* 0x0000040003047984 */ /* 0x000e280000000800 */
[----:B------:R-:W1:Y:S04]  /*0510*/  LDS R7, [R3+0x8] ;  /* 0x0000080003077984 */ /* 0x000e680000000800 */
[----:B------:R-:W3:Y:S04]  /*0520*/  LDS R9, [R3+0xc] ;  /* 0x00000c0003097984 */ /* 0x000ee80000000800 */
[----:B------:R-:W4:Y:S04]  /*0530*/  LDS R11, [R3+0x10] ;  /* 0x00001000030b7984 */ /* 0x000f280000000800 */
[----:B------:R-:W5:Y:S04]  /*0540*/  LDS R13, [R3+0x14] ;  /* 0x00001400030d7984 */ /* 0x000f680000000800 */
[----:B------:R-:W5:Y:S04]  /*0550*/  LDS R21, [R3+0x18] ;  /* 0x0000180003157984 */ /* 0x000f680000000800 */
[----:B------:R-:W5:Y:S01]  /*0560*/  LDS R23, [R3+0x1c] ;  /* 0x00001c0003177984 */ /* 0x000f620000000800 */
[----:B--2---:R-:W-:-:S04]  /*0570*/  FADD R5, R12, R5 ;  /* 0x000000050c057221 */ /* 0x004fc80000000000 */
[----:B0-----:R-:W-:-:S04]  /*0580*/  FADD R4, R5, R4 ;  /* 0x0000000405047221 */ /* 0x001fc80000000000 */
[----:B-1----:R-:W-:-:S04]  /*0590*/  FADD R4, R4, R7 ;  /* 0x0000000704047221 */ /* 0x002fc80000000000 */
[----:B---3--:R-:W-:-:S04]  /*05a0*/  FADD R4, R4, R9 ;  /* 0x0000000904047221 */ /* 0x008fc80000000000 */
[----:B----4-:R-:W-:-:S04]  /*05b0*/  FADD R4, R4, R11 ;  /* 0x0000000b04047221 */ /* 0x010fc80000000000 */
[----:B-----5:R-:W-:-:S04]  /*05c0*/  FADD R4, R4, R13 ;  /* 0x0000000d04047221 */ /* 0x020fc80000000000 */
[----:B------:R-:W-:-:S04]  /*05d0*/  FADD R4, R4, R21 ;  /* 0x0000001504047221 */ /* 0x000fc80000000000 */
[----:B------:R-:W-:-:S07]  /*05e0*/  FADD R12, R4, R23 ;  /* 0x00000017040c7221 */ /* 0x000fce0000000000 */
.L_x_85:
        /* <DEDUP_REMOVED lines=10> */
[----:B------:R-:W3:Y:S01]  /*0690*/  LDS R8, [R19+0xc] ;  /* 0x00000c0013087984 */ /* 0x000ee20000000800 */
[----:B--2---:R-:W-:-:S04]  /*06a0*/  FADD R3, R12, R3 ;  /* 0x000000030c037221 */ /* 0x004fc80000000000 */
[----:B0-----:R-:W-:-:S04]  /*06b0*/  FADD R3, R3, R4 ;  /* 0x0000000403037221 */ /* 0x001fc80000000000 */
[----:B-1----:R-:W-:-:S04]  /*06c0*/  FADD R3, R3, R6 ;  /* 0x0000000603037221 */ /* 0x002fc80000000000 */
[----:B---3--:R-:W-:-:S07]  /*06d0*/  FADD R12, R3, R8 ;  /* 0x00000008030c7221 */ /* 0x008fce0000000000 */
.L_x_86:
[----:B------:R-:W-:Y:S05]  /*06e0*/  @!P1 BRA `(.L_x_82) ;  /* 0x0000000000249947 */ /* 0x000fea0003800000 */
[----:B------:R-:W-:Y:S01]  /*06f0*/  IMAD R3, R15, 0x6, R2 ;  /* 0x000000060f037824 */ /* 0x000fe200078e0202 */
[----:B------:R-:W-:-:S04]  /*0700*/  IADD3 R16, PT, PT, -R16, RZ, RZ ;  /* 0x000000ff10107210 */ /* 0x000fc80007ffe1ff */
[----:B------:R-:W-:-:S07]  /*0710*/  LEA R18, R3, R18, 0x2 ;  /* 0x0000001203127211 */ /* 0x000fce00078e10ff */
.L_x_87:
[----:B------:R0:W2:Y:S01]  /*0720*/  LDS R3, [R18] ;  /* 0x0000000012037984 */ /* 0x0000a20000000800 */
[----:B------:R-:W-:-:S04]  /*0730*/  IADD3 R16, PT, PT, R16, 0x1, RZ ;  /* 0x0000000110107810 */ /* 0x000fc80007ffe0ff */
[----:B------:R-:W-:Y:S02]  /*0740*/  ISETP.NE.AND P0, PT, R16, RZ, PT ;  /* 0x000000ff1000720c */ /* 0x000fe40003f05270 */
[----:B0-----:R-:W-:Y:S01]  /*0750*/  IADD3 R18, PT, PT, R18, 0x4, RZ ;  /* 0x0000000412127810 */ /* 0x001fe20007ffe0ff */
[----:B--2---:R-:W-:-:S10]  /*0760*/  FADD R12, R3, R12 ;  /* 0x0000000c030c7221 */ /* 0x004fd40000000000 */
[----:B------:R-:W-:Y:S05]  /*0770*/  @P0 BRA `(.L_x_87) ;  /* 0xfffffffc00e80947 */ /* 0x000fea000383ffff */
.L_x_82:
[----:B0-----:R-:W0:Y:S01]  /*0780*/  LDC.64 R2, c[0x0][0x3a0] ;  /* 0x0000e800ff027b82 */ /* 0x001e220000000a00 */
[----:B------:R-:W1:Y:S07]  /*0790*/  LDCU.U8 UR4, c[0x0][0x3a8] ;  /* 0x00007500ff0477ac */ /* 0x000e6e0008000000 */
[----:B------:R-:W3:Y:S01]  /*07a0*/  LDC.64 R4, c[0x0][0x388] ;  /* 0x0000e200ff047b82 */ /* 0x000ee20000000a00 */
[----:B0-----:R-:W-:-:S06]  /*07b0*/  IMAD.WIDE.U32 R2, R0, 0x4, R2 ;  /* 0x0000000400027825 */ /* 0x001fcc00078e0002 */
[----:B------:R-:W2:Y:S01]  /*07c0*/  LDG.E R3, desc[UR6][R2.64] ;  /* 0x0000000602037981 */ /* 0x000ea2000c1e1900 */
[----:B-1----:R-:W-:Y:S01]  /*07d0*/  UPRMT UR4, UR4, 0x8880, URZ ;  /* 0x0000888004047896 */ /* 0x002fe200080000ff */
[----:B------:R-:W-:-:S04]  /*07e0*/  IMAD R15, R17, R15, R14 ;  /* 0x0000000f110f7224 */ /* 0x000fc800078e020e */
[----:B---3--:R-:W-:Y:S01]  /*07f0*/  IMAD.WIDE R4, R15, 0x4, R4 ;  /* 0x000000040f047825 */ /* 0x008fe200078e0204 */
[----:B------:R-:W-:-:S03]  /*0800*/  ISETP.NE.AND P0, PT, RZ, UR4, PT ;  /* 0x00000004ff007c0c */ /* 0x000fc6000bf05270 */
[----:B--2---:R-:W-:Y:S01]  /*0810*/  FADD R7, R3, R12 ;  /* 0x0000000c03077221 */ /* 0x004fe20000000000 */
[----:B------:R-:W-:-:S09]  /*0820*/  FSETP.GEU.AND P1, PT, R12, -R3, PT ;  /* 0x800000030c00720b */ /* 0x000fd20003f2e000 */
[----:B------:R-:W-:-:S05]  /*0830*/  @P0 FSEL R7, R7, RZ, P1 ;  /* 0x000000ff07070208 */ /* 0x000fca0000800000 */
[----:B------:R-:W-:Y:S01]  /*0840*/  STG.E desc[UR6][R4.64], R7 ;  /* 0x0000000704007986 */ /* 0x000fe2000c101906 */
[----:B------:R-:W-:Y:S05]  /*0850*/  EXIT ;  /* 0x000000000000794d */ /* 0x000fea0003800000 */
.L_x_88:
        /* <DEDUP_REMOVED lines=10> */
.L_x_109:


//--------------------- .text._Z21Conv2D_convKernel_newPfS_S_iiii --------------------------
	.section	.text._Z21Conv2D_convKernel_newPfS_S_iiii,"ax",@progbits
	.align	128
        .global         _Z21Conv2D_convKernel_newPfS_S_iiii
        .type           _Z21Conv2D_convKernel_newPfS_S_iiii,@function
        .size           _Z21Conv2D_convKernel_newPfS_S_iiii,(.L_x_110 - _Z21Conv2D_convKernel_newPfS_S_iiii)
        .other          _Z21Conv2D_convKernel_newPfS_S_iiii,@"STO_CUDA_ENTRY STV_DEFAULT"
_Z21Conv2D_convKernel_newPfS_S_iiii:
.text._Z21Conv2D_convKernel_newPfS_S_iiii:
[----:B------:R-:W-:Y:S08]  /*0000*/  LDC R1, c[0x0][0x37c] ;  /* 0x0000df00ff017b82 */ /* 0x000ff00000000800 */
[----:B------:R-:W0:Y:S01]  /*0010*/  LDC R2, c[0x0][0x3a4] ;  /* 0x0000e900ff027b82 */ /* 0x000e220000000800 */
[----:B------:R-:W1:Y:S01]  /*0020*/  S2R R9, SR_CTAID.Z ;  /* 0x0000000000097919 */ /* 0x000e620000002700 */
[----:B------:R-:W2:Y:S01]  /*0030*/  LDCU.64 UR8, c[0x0][0x398] ;  /* 0x00007300ff0877ac */ /* 0x000ea20008000a00 */
[----:B------:R-:W3:Y:S01]  /*0040*/  S2R R11, SR_CTAID.Y ;  /* 0x00000000000b7919 */ /* 0x000ee20000002600 */
[----:B------:R-:W4:Y:S01]  /*0050*/  LDCU.64 UR6, c[0x0][0x358] ;  /* 0x00006b00ff0677ac */ /* 0x000f220008000a00 */
[----:B------:R-:W3:Y:S01]  /*0060*/  S2R R0, SR_TID.Y ;  /* 0x0000000000007919 */ /* 0x000ee20000002200 */
[----:B------:R-:W5:Y:S01]  /*0070*/  S2R R10, SR_CTAID.X ;  /* 0x00000000000a7919 */ /* 0x000f620000002500 */
[----:B------:R-:W5:Y:S01]  /*0080*/  S2R R7, SR_TID.X ;  /* 0x0000000000077919 */ /* 0x000f620000002100 */
[----:B0-----:R-:W-:-:S04]  /*0090*/  IABS R13, R2 ;  /* 0x00000002000d7213 */ /* 0x001fc80000000000 */
[----:B------:R-:W0:Y:S01]  /*00a0*/  I2F.RP R3, R13 ;  /* 0x0000000d00037306 */ /* 0x000e220000209400 */
[----:B---3--:R-:W-:-:S07]  /*00b0*/  IMAD R20, R11, 0xc, R0 ;  /* 0x0000000c0b147824 */ /* 0x008fce00078e0200 */
[----:B0-----:R-:W0:Y:S01]  /*00c0*/  MUFU.RCP R3, R3 ;  /* 0x0000000300037308 */ /* 0x001e220000001000 */
[----:B------:R-:W-:Y:S01]  /*00d0*/  IADD3 R18, PT, PT, R20, -0x2, RZ ;  /* 0xfffffffe14127810 */ /* 0x000fe20007ffe0ff */
[----:B-----5:R-:W-:-:S03]  /*00e0*/  IMAD R19, R10, 0xc, R7 ;  /* 0x0000000c0a137824 */ /* 0x020fc600078e0207 */
[----:B--2---:R-:W-:Y:S02]  /*00f0*/  ISETP.GE.AND P0, PT, R18, UR8, PT ;  /* 0x0000000812007c0c */ /* 0x004fe4000bf06270 */
[----:B------:R-:W-:Y:S02]  /*0100*/  IADD3 R17, PT, PT, R19, -0x2, RZ ;  /* 0xfffffffe13117810 */ /* 0x000fe40007ffe0ff */
[----:B------:R-:W-:Y:S02]  /*0110*/  ISETP.GT.U32.AND P0, PT, R20, 0x1, !P0 ;  /* 0x000000011400780c */ /* 0x000fe40004704070 */
[----:B------:R-:W-:Y:S02]  /*0120*/  ISETP.GE.AND P1, PT, R17, UR9, PT ;  /* 0x0000000911007c0c */ /* 0x000fe4000bf26270 */
[----:B0-----:R-:W-:Y:S02]  /*0130*/  IADD3 R4, PT, PT, R3, 0xffffffe, RZ ;  /* 0x0ffffffe03047810 */ /* 0x001fe40007ffe0ff */
[----:B-1----:R-:W-:-:S02]  /*0140*/  IABS R3, R9 ;  /* 0x0000000900037213 */ /* 0x002fc40000000000 */
[----:B------:R0:W1:Y:S01]  /*0150*/  F2I.FTZ.U32.TRUNC.NTZ R5, R4 ;  /* 0x0000000400057305 */ /* 0x000062000021f000 */
[----:B------:R-:W-:-:S04]  /*0160*/  ISETP.GT.U32.AND P1, PT, R19, 0x1, !P1 ;  /* 0x000000011300780c */ /* 0x000fc80004f24070 */
[----:B------:R-:W-:Y:S01]  /*0170*/  PLOP3.LUT P0, PT, P0, P1, PT, 0x80, 0x8 ;  /* 0x000000000008781c */ /* 0x000fe20000703070 */
[----:B0-----:R-:W-:Y:S01]  /*0180*/  HFMA2 R4, -RZ, RZ, 0, 0 ;  /* 0x00000000ff047431 */ /* 0x001fe200000001ff */
[----:B-1----:R-:W-:-:S11]  /*0190*/  IADD3 R6, PT, PT, RZ, -R5, RZ ;  /* 0x80000005ff067210 */ /* 0x002fd60007ffe0ff */
[----:B------:R-:W0:Y:S01]  /*01a0*/  @P0 LDC R11, c[0x0][0x3a0] ;  /* 0x0000e800ff0b0b82 */ /* 0x000e220000000800 */
[----:B------:R-:W-:-:S04]  /*01b0*/  IMAD R15, R6, R13, RZ ;  /* 0x0000000d060f7224 */ /* 0x000fc800078e02ff */
[----:B------:R-:W-:Y:S01]  /*01c0*/  IMAD.HI.U32 R5, R5, R15, R4 ;  /* 0x0000000f05057227 */ /* 0x000fe200078e0004 */
[----:B------:R-:W-:-:S05]  /*01d0*/  MOV R4, R3 ;  /* 0x0000000300047202 */ /* 0x000fca0000000f00 */
[----:B------:R-:W-:-:S05]  /*01e0*/  IMAD.HI.U32 R8, R5, R4, RZ ;  /* 0x0000000405087227 */ /* 0x000fca00078e00ff */
[----:B------:R-:W-:-:S05]  /*01f0*/  IADD3 R3, PT, PT, -R8, RZ, RZ ;  /* 0x000000ff08037210 */ /* 0x000fca0007ffe1ff */
[C---:B------:R-:W-:Y:S02]  /*0200*/  IMAD R4, R13.reuse, R3, R4 ;  /* 0x000000030d047224 */ /* 0x040fe400078e0204 */
[----:B------:R-:W0:Y:S03]  /*0210*/  S2R R3, SR_TID.Z ;  /* 0x0000000000037919 */ /* 0x000e260000002300 */
[----:B------:R-:W-:-:S13]  /*0220*/  ISETP.GT.U32.AND P2, PT, R13, R4, PT ;  /* 0x000000040d00720c */ /* 0x000fda0003f44070 */
[-C--:B------:R-:W-:Y:S02]  /*0230*/  @!P2 IADD3 R4, PT, PT, R4, -R13.reuse, RZ ;  /* 0x8000000d0404a210 */ /* 0x080fe40007ffe0ff */
[----:B------:R-:W-:Y:S02]  /*0240*/  @!P2 IADD3 R8, PT, PT, R8, 0x1, RZ ;  /* 0x000000010808a810 */ /* 0x000fe40007ffe0ff */
[----:B------:R-:W-:Y:S02]  /*0250*/  ISETP.GE.U32.AND P3, PT, R4, R13, PT ;  /* 0x0000000d0400720c */ /* 0x000fe40003f66070 */
[----:B------:R-:W-:Y:S02]  /*0260*/  LOP3.LUT R4, R9, R2, RZ, 0x3c, !PT ;  /* 0x0000000209047212 */ /* 0x000fe400078e3cff */
[----:B------:R-:W-:Y:S02]  /*0270*/  ISETP.NE.AND P2, PT, R2, RZ, PT ;  /* 0x000000ff0200720c */ /* 0x000fe40003f45270 */
[----:B------:R-:W-:-:S02]  /*0280*/  ISETP.GE.AND P1, PT, R4, RZ, PT ;  /* 0x000000ff0400720c */ /* 0x000fc40003f26270 */
[----:B------:R-:W1:Y:S05]  /*0290*/  @P0 LDC.64 R4, c[0x0][0x388] ;  /* 0x0000e200ff040b82 */ /* 0x000e6a0000000a00 */
[----:B------:R-:W-:-:S06]  /*02a0*/  @P3 IADD3 R8, PT, PT, R8, 0x1, RZ ;  /* 0x0000000108083810 */ /* 0x000fcc0007ffe0ff */
[----:B------:R-:W-:Y:S02]  /*02b0*/  @!P1 IADD3 R8, PT, PT, -R8, RZ, RZ ;  /* 0x000000ff08089210 */ /* 0x000fe40007ffe1ff */
[----:B------:R-:W-:-:S05]  /*02c0*/  @!P2 LOP3.LUT R8, RZ, R2, RZ, 0x33, !PT ;  /* 0x00000002ff08a212 */ /* 0x000fca00078e33ff */
[----:B0-----:R-:W-:-:S04]  /*02d0*/  @P0 IMAD R11, R3, R11, R8 ;  /* 0x0000000b030b0224 */ /* 0x001fc800078e0208 */
[----:B------:R-:W-:-:S04]  /*02e0*/  @P0 IMAD R6, R11, UR8, R18 ;  /* 0x000000080b060c24 */ /* 0x000fc8000f8e0212 */
[----:B------:R-:W-:-:S04]  /*02f0*/  @P0 IMAD R11, R6, UR9, R17 ;  /* 0x00000009060b0c24 */ /* 0x000fc8000f8e0211 */
[----:B-1----:R-:W-:-:S06]  /*0300*/  @P0 IMAD.WIDE R4, R11, 0x4, R4 ;  /* 0x000000040b040825 */ /* 0x002fcc00078e0204 */
[----:B----4-:R-:W2:Y:S01]  /*0310*/  @P0 LDG.E R4, desc[UR6][R4.64] ;  /* 0x0000000604040981 */ /* 0x010ea2000c1e1900 */
[----:B------:R-:W-:Y:S01]  /*0320*/  MOV R13, 0x400 ;  /* 0x00000400000d7802 */ /* 0x000fe20000000f00 */
[----:B------:R-:W-:Y:S01]  /*0330*/  BSSY.RECONVERGENT B0, `(.L_x_89) ;  /* 0x000001c000007945 */ /* 0x000fe20003800200 */
[----:B------:R-:W-:Y:S01]  /*0340*/  VIMNMX.U32 R14, PT, PT, R7, R0, !PT ;  /* 0x00000000070e7248 */ /* 0x000fe20007fe0000 */
[----:B------:R-:W0:Y:S03]  /*0350*/  S2R R6, SR_CgaCtaId ;  /* 0x0000000000067919 */ /* 0x000e260000008800 */
[C---:B------:R-:W-:Y:S02]  /*0360*/  ISETP.GT.U32.AND P1, PT, R14.reuse, 0x4, PT ;  /* 0x000000040e00780c */ /* 0x040fe40003f24070 */
[----:B------:R-:W-:Y:S02]  /*0370*/  ISETP.GT.U32.AND P2, PT, R14, 0xb, PT ;  /* 0x0000000b0e00780c */ /* 0x000fe40003f44070 */
[----:B------:R-:W-:-:S02]  /*0380*/  ISETP.NE.OR P1, PT, R3, RZ, P1 ;  /* 0x000000ff0300720c */ /* 0x000fc40000f25670 */
[----:B------:R-:W-:-:S05]  /*0390*/  IADD3 R14, PT, PT, -R8, RZ, RZ ;  /* 0x000000ff080e7210 */ /* 0x000fca0007ffe1ff */
[----:B------:R-:W-:Y:S01]  /*03a0*/  IMAD R9, R2, R14, R9 ;  /* 0x0000000e02097224 */ /* 0x000fe200078e0209 */
[----:B0-----:R-:W-:-:S04]  /*03b0*/  LEA R16, R6, R13, 0x18 ;  /* 0x0000000d06107211 */ /* 0x001fc800078ec0ff */
[----:B------:R-:W-:-:S04]  /*03c0*/  LEA R11, R3, R16, 0xa ;  /* 0x00000010030b7211 */ /* 0x000fc800078e50ff */
[----:B------:R-:W-:-:S04]  /*03d0*/  LEA R12, R0, R11, 0x6 ;  /* 0x0000000b000c7211 */ /* 0x000fc800078e30ff */
[----:B------:R-:W-:Y:S01]  /*03e0*/  LEA R11, R7, R12, 0x2 ;  /* 0x0000000c070b7211 */ /* 0x000fe200078e10ff */
[----:B------:R-:W-:-:S04]  /*03f0*/  HFMA2 R12, -RZ, RZ, 0, 0 ;  /* 0x00000000ff0c7431 */ /* 0x000fc800000001ff */
[----:B--2---:R0:W-:Y:S04]  /*0400*/  @P0 STS [R11], R4 ;  /* 0x000000040b000388 */ /* 0x0041e80000000800 */
[----:B------:R0:W-:Y:S01]  /*0410*/  @!P0 STS [R11], RZ ;  /* 0x000000ff0b008388 */ /* 0x0001e20000000800 */
[----:B------:R-:W-:Y:S05]  /*0420*/  @P1 BRA `(.L_x_90) ;  /* 0x0000000000301947 */ /* 0x000fea0003800000 */
[----:B------:R-:W1:Y:S01]  /*0430*/  LDCU UR4, c[0x0][0x3a0] ;  /* 0x00007400ff0477ac */ /* 0x000e620008000800 */
[----:B0-----:R-:W0:Y:S01]  /*0440*/  LDC.64 R4, c[0x0][0x380] ;  /* 0x0000e000ff047b82 */ /* 0x001e220000000a00 */
[----:B------:R-:W-:Y:S02]  /*0450*/  IMAD R15, R0, 0x5, R7 ;  /* 0x00000005000f7824 */ /* 0x000fe400078e0207 */
[----:B-1----:R-:W-:-:S04]  /*0460*/  IMAD R14, R9, UR4, R8 ;  /* 0x00000004090e7c24 */ /* 0x002fc8000f8e0208 */
[----:B------:R-:W-:-:S04]  /*0470*/  IMAD R15, R14, 0x19, R15 ;  /* 0x000000190e0f7824 */ /* 0x000fc800078e020f */
[----:B0-----:R-:W-:-:S06]  /*0480*/  IMAD.WIDE R4, R15, 0x4, R4 ;  /* 0x000000040f047825 */ /* 0x001fcc00078e0204 */
[----:B------:R-:W2:Y:S01]  /*0490*/  LDG.E R4, desc[UR6][R4.64] ;  /* 0x0000000604047981 */ /* 0x000ea2000c1e1900 */
[----:B------:R-:W-:-:S04]  /*04a0*/  IADD3 R13, PT, PT, R13, 0x400, RZ ;  /* 0x000004000d0d7810 */ /* 0x000fc80007ffe0ff */
[----:B------:R-:W-:-:S05]  /*04b0*/  LEA R13, R6, R13, 0x18 ;  /* 0x0000000d060d7211 */ /* 0x000fca00078ec0ff */
[----:B------:R-:W-:-:S05]  /*04c0*/  IMAD R6, R0, 0x14, R13 ;  /* 0x0000001400067824 */ /* 0x000fca00078e020d */
[----:B------:R-:W-:-:S05]  /*04d0*/  LEA R7, R7, R6, 0x2 ;  /* 0x0000000607077211 */ /* 0x000fca00078e10ff */
[----:B--2---:R1:W-:Y:S02]  /*04e0*/  STS [R7], R4 ;  /* 0x0000000407007388 */ /* 0x0043e40000000800 */
.L_x_90:
[----:B------:R-:W-:Y:S05]  /*04f0*/  BSYNC.RECONVERGENT B0 ;  /* 0x0000000000007941 */ /* 0x000fea0003800200 */
.L_x_89:
[----:B------:R-:W-:Y:S06]  /*0500*/  BAR.SYNC.DEFER_BLOCKING 0x0 ;  /* 0x0000000000007b1d */ /* 0x000fec0000010000 */
[----:B------:R-:W-:Y:S04]  /*0510*/  BSSY.RECONVERGENT B0, `(.L_x_91) ;  /* 0x000003b000007945 */ /* 0x000fe80003800200 */
[----:B------:R-:W-:Y:S05]  /*0520*/  @P2 BRA `(.L_x_92) ;  /* 0x0000000000e42947 */ /* 0x000fea0003800000 */
[----:B------:R-:W-:Y:S04]  /*0530*/  LDS R25, [R11] ;  /* 0x000000000b197984 */ /* 0x000fe80000000800 */
[----:B01----:R-:W0:Y:S04]  /*0540*/  LDS.128 R4, [R16+0x400] ;  /* 0x0004000010047984 */ /* 0x003e280000000c00 */
[----:B------:R-:W1:Y:S04]  /*0550*/  LDS R27, [R11+0x4] ;  /* 0x000004000b1b7984 */ /* 0x000e680000000800 */
[----:B------:R-:W2:Y:S04]  /*0560*/  LDS R23, [R11+0x8] ;  /* 0x000008000b177984 */ /* 0x000ea80000000800 */
[----:B------:R-:W3:Y:S04]  /*0570*/  LDS R24, [R11+0xc] ;  /* 0x00000c000b187984 */ /* 0x000ee80000000800 */
[----:B------:R-:W-:Y:S04]  /*0580*/  LDS R21, [R11+0x10] ;  /* 0x000010000b157984 */ /* 0x000fe80000000800 */
[----:B------:R-:W4:Y:S04]  /*0590*/  LDS.128 R12, [R16+0x410] ;  /* 0x00041000100c7984 */ /* 0x000f280000000c00 */
[----:B------:R-:W5:Y:S04]  /*05a0*/  LDS R26, [R11+0x40] ;  /* 0x000040000b1a7984 */ /* 0x000f680000000800 */
[----:B------:R-:W-:Y:S04]  /*05b0*/  LDS R22, [R11+0x48] ;  /* 0x000048000b167984 */ /* 0x000fe80000000800 */
[----:B------:R-:W-:Y:S01]  /*05c0*/  LDS R28, [R11+0xc0] ;  /* 0x0000c0000b1c7984 */ /* 0x000fe20000000800 */
[----:B0-----:R-:W-:-:S04]  /*05d0*/  FFMA R4, R4, R25, RZ ;  /* 0x0000001904047223 */ /* 0x001fc800000000ff */
[----:B-1----:R-:W-:Y:S02]  /*05e0*/  FFMA R4, R27, R5, R4 ;  /* 0x000000051b047223 */ /* 0x002fe40000000004 */
[----:B------:R-:W0:Y:S02]  /*05f0*/  LDS R27, [R11+0x44] ;  /* 0x000044000b1b7984 */ /* 0x000e240000000800 */
[----:B--2---:R-:W-:-:S04]  /*0600*/  FFMA R23, R23, R6, R4 ;  /* 0x0000000617177223 */ /* 0x004fc80000000004 */
[----:B---3--:R-:W-:Y:S02]  /*0610*/  FFMA R25, R24, R7, R23 ;  /* 0x0000000718197223 */ /* 0x008fe40000000017 */
[----:B------:R-:W-:Y:S04]  /*0620*/  LDS R23, [R11+0x4c] ;  /* 0x00004c000b177984 */ /* 0x000fe80000000800 */
[----:B------:R-:W1:Y:S01]  /*0630*/  LDS.128 R4, [R16+0x420] ;  /* 0x0004200010047984 */ /* 0x000e620000000c00 */
[----:B----4-:R-:W-:-:S03]  /*0640*/  FFMA R21, R12, R21, R25 ;  /* 0x000000150c157223 */ /* 0x010fc60000000019 */
[----:B------:R-:W2:Y:S01]  /*0650*/  LDS R24, [R11+0x50] ;  /* 0x000050000b187984 */ /* 0x000ea20000000800 */
[----:B-----5:R-:W-:-:S03]  /*0660*/  FFMA R26, R26, R13, R21 ;  /* 0x0000000d1a1a7223 */ /* 0x020fc60000000015 */
[----:B------:R-:W3:Y:S04]  /*0670*/  LDS R25, [R11+0x80] ;  /* 0x000080000b197984 */ /* 0x000ee80000000800 */
[----:B------:R-:W-:Y:S01]  /*0680*/  LDS R21, [R11+0x88] ;  /* 0x000088000b157984 */ /* 0x000fe20000000800 */
[----:B0-----:R-:W-:-:S03]  /*0690*/  FFMA R27, R27, R14, R26 ;  /* 0x0000000e1b1b7223 */ /* 0x001fc6000000001a */
[----:B------:R-:W0:Y:S01]  /*06a0*/  LDS R26, [R11+0x84] ;  /* 0x000084000b1a7984 */ /* 0x000e220000000800 */
[----:B------:R-:W-:-:S03]  /*06b0*/  FFMA R27, R22, R15, R27 ;  /* 0x0000000f161b7223 */ /* 0x000fc6000000001b */
[----:B------:R-:W4:Y:S04]  /*06c0*/  LDS.128 R12, [R16+0x430] ;  /* 0x00043000100c7984 */ /* 0x000f280000000c00 */
[----:B------:R-:W5:Y:S01]  /*06d0*/  LDS R22, [R11+0x8c] ;  /* 0x00008c000b167984 */ /* 0x000f620000000800 */
[----:B-1----:R-:W-:-:S04]  /*06e0*/  FFMA R23, R4, R23, R27 ;  /* 0x0000001704177223 */ /* 0x002fc8000000001b */
[----:B--2---:R-:W-:Y:S02]  /*06f0*/  FFMA R24, R24, R5, R23 ;  /* 0x0000000518187223 */ /* 0x004fe40000000017 */
[----:B------:R-:W1:Y:S02]  /*0700*/  LDS R23, [R11+0x90] ;  /* 0x000090000b177984 */ /* 0x000e640000000800 */
[----:B---3--:R-:W-:Y:S02]  /*0710*/  FFMA R25, R25, R6, R24 ;  /* 0x0000000619197223 */ /* 0x008fe40000000018 */
[----:B------:R-:W-:Y:S02]  /*0720*/  LDS R24, [R11+0xc8] ;  /* 0x0000c8000b187984 */ /* 0x000fe40000000800 */
[----:B0-----:R-:W-:Y:S02]  /*0730*/  FFMA R27, R26, R7, R25 ;  /* 0x000000071a1b7223 */ /* 0x001fe40000000019 */
[----:B------:R-:W-:Y:S02]  /*0740*/  LDS R25, [R11+0xc4] ;  /* 0x0000c4000b197984 */ /* 0x000fe40000000800 */
[----:B----4-:R-:W-:-:S02]  /*0750*/  FFMA R21, R12, R21, R27 ;  /* 0x000000150c157223 */ /* 0x010fc4000000001b */
[----:B------:R-:W0:Y:S02]  /*0760*/  LDS.128 R4, [R16+0x440] ;  /* 0x0004400010047984 */ /* 0x000e240000000c00 */
[----:B-----5:R-:W-:Y:S02]  /*0770*/  FFMA R22, R22, R13, R21 ;  /* 0x0000000d16167223 */ /* 0x020fe40000000015 */
[----:B------:R-:W2:Y:S04]  /*0780*/  LDS R21, [R11+0xcc] ;  /* 0x0000cc000b157984 */ /* 0x000ea80000000800 */
[----:B------:R-:W-:Y:S01]  /*0790*/  LDS R26, [R11+0x110] ;  /* 0x000110000b1a7984 */ /* 0x000fe20000000800 */
[----:B-1----:R-:W-:-:S03]  /*07a0*/  FFMA R23, R23, R14, R22 ;  /* 0x0000000e17177223 */ /* 0x002fc60000000016 */
[----:B------:R-:W1:Y:S01]  /*07b0*/  LDS R22, [R11+0xd0] ;  /* 0x0000d0000b167984 */ /* 0x000e620000000800 */
[----:B------:R-:W-:-:S03]  /*07c0*/  FFMA R27, R28, R15, R23 ;  /* 0x0000000f1c1b7223 */ /* 0x000fc60000000017 */
[----:B------:R-:W-:Y:S04]  /*07d0*/  LDS R23, [R11+0x100] ;  /* 0x000100000b177984 */ /* 0x000fe80000000800 */
[----:B------:R-:W3:Y:S01]  /*07e0*/  LDS.128 R12, [R16+0x450] ;  /* 0x00045000100c7984 */ /* 0x000ee20000000c00 */
[----:B0-----:R-:W-:-:S03]  /*07f0*/  FFMA R25, R4, R25, R27 ;  /* 0x0000001904197223 */ /* 0x001fc6000000001b */
[----:B------:R-:W0:Y:S01]  /*0800*/  LDS R4, [R11+0x104] ;  /* 0x000104000b047984 */ /* 0x000e220000000800 */
[----:B------:R-:W-:-:S03]  /*0810*/  FFMA R28, R24, R5, R25 ;  /* 0x00000005181c7223 */ /* 0x000fc60000000019 */
[----:B------:R-:W4:Y:S01]  /*0820*/  LDS R5, [R11+0x108] ;  /* 0x000108000b057984 */ /* 0x000f220000000800 */
[----:B--2---:R-:W-:-:S03]  /*0830*/  FFMA R21, R21, R6, R28 ;  /* 0x0000000615157223 */ /* 0x004fc6000000001c */
[----:B------:R-:W2:Y:S01]  /*0840*/  LDS R24, [R11+0x10c] ;  /* 0x00010c000b187984 */ /* 0x000ea20000000800 */
[----:B-1----:R-:W-:-:S03]  /*0850*/  FFMA R7, R22, R7, R21 ;  /* 0x0000000716077223 */ /* 0x002fc60000000015 */
[----:B------:R-:W1:Y:S01]  /*0860*/  LDS R25, [R16+0x460] ;  /* 0x0004600010197984 */ /* 0x000e620000000800 */
[----:B---3--:R-:W-:-:S04]  /*0870*/  FFMA R7, R12, R23, R7 ;  /* 0x000000170c077223 */ /* 0x008fc80000000007 */
[----:B0-----:R-:W-:-:S04]  /*0880*/  FFMA R4, R4, R13, R7 ;  /* 0x0000000d04047223 */ /* 0x001fc80000000007 */
[----:B----4-:R-:W-:-:S04]  /*0890*/  FFMA R5, R5, R14, R4 ;  /* 0x0000000e05057223 */ /* 0x010fc80000000004 */
[----:B--2---:R-:W-:-:S04]  /*08a0*/  FFMA R24, R24, R15, R5 ;  /* 0x0000000f18187223 */ /* 0x004fc80000000005 */
[----:B-1----:R-:W-:-:S07]  /*08b0*/  FFMA R12, R25, R26, R24 ;  /* 0x0000001a190c7223 */ /* 0x002fce0000000018 */
.L_x_92:
[----:B------:R-:W-:Y:S05]  /*08c0*/  BSYNC.RECONVERGENT B0 ;  /* 0x0000000000007941 */ /* 0x000fea0003800200 */
.L_x_91:
[----:B------:R-:W-:Y:S02]  /*08d0*/  UIADD3 UR5, UPT, UPT, UR9, -0x2, URZ ;  /* 0xfffffffe09057890 */ /* 0x000fe4000fffe0ff */
[----:B------:R-:W-:-:S04]  /*08e0*/  UIADD3 UR4, UPT, UPT, UR8, -0x2, URZ ;  /* 0xfffffffe08047890 */ /* 0x000fc8000fffe0ff */
[----:B------:R-:W-:-:S04]  /*08f0*/  ISETP.GE.AND P0, PT, R19, UR5, PT ;  /* 0x0000000513007c0c */ /* 0x000fc8000bf06270 */
[----:B------:R-:W-:-:S04]  /*0900*/  ISETP.GE.OR P0, PT, R20, UR4, P0 ;  /* 0x0000000414007c0c */ /* 0x000fc80008706670 */
[----:B------:R-:W-:-:S13]  /*0910*/  ISETP.GT.U32.OR P0, PT, R0, 0xb, P0 ;  /* 0x0000000b0000780c */ /* 0x000fda0000704470 */
[----:B------:R-:W-:-:S05]  /*0920*/  @!P0 MOV R5, 0xc ;  /* 0x0000000c00058802 */ /* 0x000fca0000000f00 */
[----:B------:R-:W-:-:S05]  /*0930*/  @!P0 IMAD R10, R10, R5, 0xc ;  /* 0x0000000c0a0a8424 */ /* 0x000fca00078e0205 */
[----:B------:R-:W-:-:S04]  /*0940*/  ISETP.LT.AND P0, PT, R19, R10, !P0 ;  /* 0x0000000a1300720c */ /* 0x000fc80004701270 */
[----:B------:R-:W-:-:S04]  /*0950*/  ISETP.LT.U32.OR P0, PT, R20, 0x2, !P0 ;  /* 0x000000021400780c */ /* 0x000fc80004701470 */
[----:B------:R-:W-:-:S13]  /*0960*/  ISETP.LT.U32.OR P0, PT, R19, 0x2, P0 ;  /* 0x000000021300780c */ /* 0x000fda0000701470 */
[----:B------:R-:W-:Y:S05]  /*0970*/  @P0 EXIT ;  /* 0x000000000000094d */ /* 0x000fea0003800000 */
[----:B------:R-:W2:Y:S01]  /*0980*/  LDCU UR4, c[0x0][0x3a0] ;  /* 0x00007400ff0477ac */ /* 0x000ea20008000800 */
[----:B01----:R-:W0:Y:S01]  /*0990*/  LDC.64 R4, c[0x0][0x390] ;  /* 0x0000e400ff047b82 */ /* 0x003e220000000a00 */
[----:B------:R-:W-:Y:S01]  /*09a0*/  UIADD3 UR5, UPT, UPT, UR8, -0x4, URZ ;  /* 0xfffffffc08057890 */ /* 0x000fe2000fffe0ff */
[----:B--2---:R-:W-:Y:S01]  /*09b0*/  IMAD R3, R3, UR4, R8 ;  /* 0x0000000403037c24 */ /* 0x004fe2000f8e0208 */
[----:B------:R-:W-:-:S03]  /*09c0*/  UIADD3 UR4, UPT, UPT, UR9, -0x4, URZ ;  /* 0xfffffffc09047890 */ /* 0x000fc6000fffe0ff */
[----:B------:R-:W-:-:S04]  /*09d0*/  IMAD R9, R3, R2, R9 ;  /* 0x0000000203097224 */ /* 0x000fc800078e0209 */
[----:B------:R-:W-:-:S04]  /*09e0*/  IMAD R18, R9, UR5, R18 ;  /* 0x0000000509127c24 */ /* 0x000fc8000f8e0212 */
[----:B------:R-:W-:-:S04]  /*09f0*/  IMAD R3, R18, UR4, R17 ;  /* 0x0000000412037c24 */ /* 0x000fc8000f8e0211 */
[----:B0-----:R-:W-:-:S05]  /*0a00*/  IMAD.WIDE R2, R3, 0x4, R4 ;  /* 0x0000000403027825 */ /* 0x001fca00078e0204 */
[----:B------:R-:W-:Y:S01]  /*0a10*/  STG.E desc[UR6][R2.64], R12 ;  /* 0x0000000c02007986 */ /* 0x000fe2000c101906 */
[----:B------:R-:W-:Y:S05]  /*0a20*/  EXIT ;  /* 0x000000000000794d */ /* 0x000fea0003800000 */
.L_x_93:
        /* <DEDUP_REMOVED lines=13> */
.L_x_110:


//--------------------- .text._Z10add_arraysPiS_S_i --------------------------
	.section	.text._Z10add_arraysPiS_S_i,"ax",@progbits
	.align	128
        .global         _Z10add_arraysPiS_S_i
        .type           _Z10add_arraysPiS_S_i,@function
        .size           _Z10add_arraysPiS_S_i,(.L_x_111 - _Z10add_arraysPiS_S_i)
        .other          _Z10add_arraysPiS_S_i,@"STO_CUDA_ENTRY STV_DEFAULT"
_Z10add_arraysPiS_S_i:
.text._Z10add_arraysPiS_S_i:
[----:B------:R-:W-:Y:S01]  /*0000*/  LDC R1, c[0x0][0x37c] ;  /* 0x0000df00ff017b82 */ /* 0x000fe20000000800 */
[----:B------:R-:W0:Y:S07]  /*0010*/  S2R R9, SR_TID.X ;  /* 0x0000000000097919 */ /* 0x000e2e0000002100 */
[----:B------:R-:W0:Y:S01]  /*0020*/  S2UR UR4, SR_CTAID.X ;  /* 0x00000000000479c3 */ /* 0x000e220000002500 */
[----:B------:R-:W1:Y:S07]  /*0030*/  LDCU UR5, c[0x0][0x398] ;  /* 0x00007300ff0577ac */ /* 0x000e6e0008000800 */
[----:B------:R-:W0:Y:S02]  /*0040*/  LDC R0, c[0x0][0x360] ;  /* 0x0000d800ff007b82 */ /* 0x000e240000000800 */
[----:B0-----:R-:W-:-:S05]  /*0050*/  IMAD R9, R0, UR4, R9 ;  /* 0x0000000400097c24 */ /* 0x001fca000f8e0209 */
[----:B-1----:R-:W-:-:S13]  /*0060*/  ISETP.GE.AND P0, PT, R9, UR5, PT ;  /* 0x0000000509007c0c */ /* 0x002fda000bf06270 */
[----:B------:R-:W-:Y:S05]  /*0070*/  @P0 EXIT ;  /* 0x000000000000094d */ /* 0x000fea0003800000 */
[----:B------:R-:W0:Y:S01]  /*0080*/  LDC.64 R2, c[0x0][0x380] ;  /* 0x0000e000ff027b82 */ /* 0x000e220000000a00 */
[----:B------:R-:W1:Y:S07]  /*0090*/  LDCU.64 UR4, c[0x0][0x358] ;  /* 0x00006b00ff0477ac */ /* 0x000e6e0008000a00 */
[----:B------:R-:W2:Y:S08]  /*00a0*/  LDC.64 R4, c[0x0][0x388] ;  /* 0x0000e200ff047b82 */ /* 0x000eb00000000a00 */
[----:B------:R-:W3:Y:S01]  /*00b0*/  LDC.64 R6, c[0x0][0x390] ;  /* 0x0000e400ff067b82 */ /* 0x000ee20000000a00 */
[----:B0-----:R-:W-:-:S06]  /*00c0*/  IMAD.WIDE R2, R9, 0x4, R2 ;  /* 0x0000000409027825 */ /* 0x001fcc00078e0202 */
[----:B-1----:R-:W4:Y:S01]  /*00d0*/  LDG.E R2, desc[UR4][R2.64] ;  /* 0x0000000402027981 */ /* 0x002f22000c1e1900 */
[----:B--2---:R-:W-:-:S06]  /*00e0*/  IMAD.WIDE R4, R9, 0x4, R4 ;  /* 0x0000000409047825 */ /* 0x004fcc00078e0204 */
[----:B------:R-:W4:Y:S01]  /*00f0*/  LDG.E R5, desc[UR4][R4.64] ;  /* 0x0000000404057981 */ /* 0x000f22000c1e1900 */
[----:B---3--:R-:W-:Y:S01]  /*0100*/  IMAD.WIDE R6, R9, 0x4, R6 ;  /* 0x0000000409067825 */ /* 0x008fe200078e0206 */
[----:B----4-:R-:W-:-:S05]  /*0110*/  IADD3 R9, PT, PT, R2, R5, RZ ;  /* 0x0000000502097210 */ /* 0x010fca0007ffe0ff */
[----:B------:R-:W-:Y:S01]  /*0120*/  STG.E desc[UR4][R6.64], R9 ;  /* 0x0000000906007986 */ /* 0x000fe2000c101904 */
[----:B------:R-:W-:Y:S05]  /*0130*/  EXIT ;  /* 0x000000000000794d */ /* 0x000fea0003800000 */
.L_x_94:
        /* <DEDUP_REMOVED lines=12> */
.L_x_111:


//--------------------- .nv.shared.reserved.0     --------------------------
	.section	.nv.shared.reserved.0,"aw",@nobits
	.weak		__nv_reservedSMEM_offset_0_alias
	.size		__nv_reservedSMEM_offset_0_alias, 0, 64
	.other		__nv_reservedSMEM_offset_0_alias,@"STO_CUDA_RESERVED_SHARED STV_DEFAULT"
__nv_reservedSMEM_offset_0_alias:
	.zero		0
	.zero		64


//--------------------- .nv.global                --------------------------
	.section	.nv.global,"aw",@nobits
	.align	4
.nv.global:
	.type		g_mutex,@object
	.size		g_mutex,(.L_3 - g_mutex)
g_mutex:
	.zero		4
.L_3:


//--------------------- .nv.shared._Z18FC_final_newKernalPfPiS0_ii --------------------------
	.section	.nv.shared._Z18FC_final_newKernalPfPiS0_ii,"aw",@nobits
	.sectionflags	@""
	.align	4
.nv.shared._Z18FC_final_newKernalPfPiS0_ii:
	.zero		1536


//--------------------- .nv.shared._Z18FC_final_bp_kernalPfiS_i --------------------------
	.section	.nv.shared._Z18FC_final_bp_kernalPfiS_i,"aw",@nobits
	.sectionflags	@""
	.align	4
.nv.shared._Z18FC_final_bp_kernalPfiS_i:
	.zero		2048


//--------------------- .nv.shared._Z16FC_bp_neu_kernalPfS_S_S_S_S_S_iib --------------------------
	.section	.nv.shared._Z16FC_bp_neu_kernalPfS_S_S_S_S_S_iib,"aw",@nobits
	.sectionflags	@""
	.align	4
.nv.shared._Z16FC_bp_neu_kernalPfS_S_S_S_S_S_iib:
	.zero		3072


//--------------------- .nv.shared._Z12FCKernel_newPfS_S_S_iib --------------------------
	.section	.nv.shared._Z12FCKernel_newPfS_S_S_iib,"aw",@nobits
	.sectionflags	@""
	.align	4
.nv.shared._Z12FCKernel_newPfS_S_S_iib:
	.zero		2048


//--------------------- .nv.shared._Z17MaxPool_bp_kernalPfS_S_iii --------------------------
	.section	.nv.shared._Z17MaxPool_bp_kernalPfS_S_iii,"aw",@nobits
	.sectionflags	@""
	.align	4
.nv.shared._Z17MaxPool_bp_kernalPfS_S_iii:
	.zero		1408


//--------------------- .nv.shared._Z23MaxPool_groupKernel_newPfS_iii --------------------------
	.section	.nv.shared._Z23MaxPool_groupKernel_newPfS_iii,"aw",@nobits
	.sectionflags	@""
	.align	4
.nv.shared._Z23MaxPool_groupKernel_newPfS_iii:
	.zero		1280


//--------------------- .nv.shared._Z11Conv2D_biasPfS_S_iiib --------------------------
	.section	.nv.shared._Z11Conv2D_biasPfS_S_iiib,"aw",@nobits
	.sectionflags	@""
	.align	4
.nv.shared._Z11Conv2D_biasPfS_S_iiib:
	.zero		4160


//--------------------- .nv.shared._Z13Conv2D_weightPfS_S_S_iiib --------------------------
	.section	.nv.shared._Z13Conv2D_weightPfS_S_S_iiib,"aw",@nobits
	.sectionflags	@""
	.align	4
.nv.shared._Z13Conv2D_weightPfS_S_S_iiib:
	.zero		7296


//--------------------- .nv.shared._Z20Conv2D_addKernel_newPfS_iiiiS_b --------------------------
	.section	.nv.shared._Z20Conv2D_addKernel_newPfS_iiiiS_b,"aw",@nobits
	.sectionflags	@""
	.align	4
.nv.shared._Z20Conv2D_addKernel_newPfS_iiiiS_b:
	.zero		1048


//--------------------- .nv.shared._Z21Conv2D_convKernel_newPfS_S_iiii --------------------------
	.section	.nv.shared._Z21Conv2D_convKernel_newPfS_S_iiii,"aw",@nobits
	.sectionflags	@""
	.align	4
.nv.shared._Z21Conv2D_convKernel_newPfS_S_iiii:
	.zero		2148


//--------------------- .nv.constant0._Z16BP_UPDATE_KernalPfS_if --------------------------
	.section	.nv.constant0._Z16BP_UPDATE_KernalPfS_if,"a",@progbits
	.sectionflags	@""
	.align	4
.nv.constant0._Z16BP_UPDATE_KernalPfS_if:
	.zero		920


//--------------------- .nv.constant0._Z18FC_final_newKernalPfPiS0_ii --------------------------
	.section	.nv.constant0._Z18FC_final_newKernalPfPiS0_ii,"a",@progbits
	.sectionflags	@""
	.align	4
.nv.constant0._Z18FC_final_newKernalPfPiS0_ii:
	.zero		928


//--------------------- .nv.constant0._Z12NMKernel_newPfS_ii --------------------------
	.section	.nv.constant0._Z12NMKernel_newPfS_ii,"a",@progbits
	.sectionflags	@""
	.align	4
.nv.constant0._Z12NMKernel_newPfS_ii:
	.zero		920


//--------------------- .nv.constant0._Z18FC_final_bp_kernalPfiS_i --------------------------
	.section	.nv.constant0._Z18FC_final_bp_kernalPfiS_i,"a",@progbits
	.sectionflags	@""
	.align	4
.nv.constant0._Z18FC_final_bp_kernalPfiS_i:
	.zero		924


//--------------------- .nv.constant0._Z16FC_bp_neu_kernalPfS_S_S_S_S_S_iib --------------------------
	.section	.nv.constant0._Z16FC_bp_neu_kernalPfS_S_S_S_S_S_iib,"a",@progbits
	.sectionflags	@""
	.align	4
.nv.constant0._Z16FC_bp_neu_kernalPfS_S_S_S_S_S_iib:
	.zero		961


//--------------------- .nv.constant0._Z12FCKernel_newPfS_S_S_iib --------------------------
	.section	.nv.constant0._Z12FCKernel_newPfS_S_S_iib,"a",@progbits
	.sectionflags	@""
	.align	4
.nv.constant0._Z12FCKernel_newPfS_S_S_iib:
	.zero		937


//--------------------- .nv.constant0._Z17MaxPool_bp_kernalPfS_S_iii --------------------------
	.section	.nv.constant0._Z17MaxPool_bp_kernalPfS_S_iii,"a",@progbits
	.sectionflags	@""
	.align	4
.nv.constant0._Z17MaxPool_bp_kernalPfS_S_iii:
	.zero		932


//--------------------- .nv.constant0._Z23MaxPool_groupKernel_newPfS_iii --------------------------
	.section	.nv.constant0._Z23MaxPool_groupKernel_newPfS_iii,"a",@progbits
	.sectionflags	@""
	.align	4
.nv.constant0._Z23MaxPool_groupKernel_newPfS_iii:
	.zero		924


//--------------------- .nv.constant0._Z11Conv2D_biasPfS_S_iiib --------------------------
	.section	.nv.constant0._Z11Conv2D_biasPfS_S_iiib,"a",@progbits
	.sectionflags	@""
	.align	4
.nv.constant0._Z11Conv2D_biasPfS_S_iiib:
	.zero		933


//--------------------- .nv.constant0._Z13Conv2D_weightPfS_S_S_iiib --------------------------
	.section	.nv.constant0._Z13Conv2D_weightPfS_S_S_iiib,"a",@progbits
	.sectionflags	@""
	.align	4
.nv.constant0._Z13Conv2D_weightPfS_S_S_iiib:
	.zero		941


//--------------------- .nv.constant0._Z14Conv2D_paddingPfS_S_iiiib --------------------------
	.section	.nv.constant0._Z14Conv2D_paddingPfS_S_iiiib,"a",@progbits
	.sectionflags	@""
	.align	4
.nv.constant0._Z14Conv2D_paddingPfS_S_iiiib:
	.zero		937


//--------------------- .nv.constant0._Z11Conv2D_spinPfS_ii --------------------------
	.section	.nv.constant0._Z11Conv2D_spinPfS_ii,"a",@progbits
	.sectionflags	@""
	.align	4
.nv.constant0._Z11Conv2D_spinPfS_ii:
	.zero		920


//--------------------- .nv.constant0._Z20Conv2D_addKernel_newPfS_iiiiS_b --------------------------
	.section	.nv.constant0._Z20Conv2D_addKernel_newPfS_iiiiS_b,"a",@progbits
	.sectionflags	@""
	.align	4
.nv.constant0._Z20Conv2D_addKernel_newPfS_iiiiS_b:
	.zero		937


//--------------------- .nv.constant0._Z21Conv2D_convKernel_newPfS_S_iiii --------------------------
	.section	.nv.constant0._Z21Conv2D_convKernel_newPfS_S_iiii,"a",@progbits
	.sectionflags	@""
	.align	4
.nv.constant0._Z21Conv2D_convKernel_newPfS_S_iiii:
	.zero		936


//--------------------- .nv.constant0._Z10add_arraysPiS_S_i --------------------------
	.section	.nv.constant0._Z10add_arraysPiS_S_i,"a",@progbits
	.sectionflags	@""
	.align	4
.nv.constant0._Z10add_arraysPiS_S_i:
	.zero		924


//--------------------- SYMBOLS --------------------------

	.type		.nv.reservedSmem.offset0,@object
	.size		.nv.reservedSmem.offset0,0x4
	.type		.nv.reservedSmem.cap,@object
	.size		.nv.reservedSmem.cap,0x4
